







.version 5.0
.target sm_61
.address_size 64


.global .align 8 .b8 _ZTVSt9basic_iosIcSt11char_traitsIcEE[32];
.global .align 8 .b8 _ZTTSo[8];
.global .align 8 .b8 _ZTVSt15basic_streambufIcSt11char_traitsIcEE[128];
.global .align 8 .b8 _ZTVNSt7__cxx1115basic_stringbufIcSt11char_traitsIcESaIcEEE[128];
.global .align 8 .b8 _ZTTNSt7__cxx1119basic_ostringstreamIcSt11char_traitsIcESaIcEEE[8];
.global .align 8 .b8 _ZTVN10__cxxabiv117__class_type_infoE[8];
.global .align 8 .b8 _ZTVN10__cxxabiv120__si_class_type_infoE[8];
.global .align 8 .b8 _ZTVN3c105ErrorE[40];
.global .align 1 .b8 __T20[38] = {84, 32, 112, 111, 119, 105, 40, 84, 44, 32, 84, 41, 32, 91, 119, 105, 116, 104, 32, 84, 32, 61, 32, 117, 110, 115, 105, 103, 110, 101, 100, 32, 99, 104, 97, 114, 93, 0};
.global .align 1 .b8 __T21[36] = {84, 32, 112, 111, 119, 105, 40, 84, 44, 32, 84, 41, 32, 91, 119, 105, 116, 104, 32, 84, 32, 61, 32, 115, 105, 103, 110, 101, 100, 32, 99, 104, 97, 114, 93, 0};
.global .align 1 .b8 __T22[30] = {84, 32, 112, 111, 119, 105, 40, 84, 44, 32, 84, 41, 32, 91, 119, 105, 116, 104, 32, 84, 32, 61, 32, 115, 104, 111, 114, 116, 93, 0};
.global .align 1 .b8 __T23[28] = {84, 32, 112, 111, 119, 105, 40, 84, 44, 32, 84, 41, 32, 91, 119, 105, 116, 104, 32, 84, 32, 61, 32, 105, 110, 116, 93, 0};
.global .align 1 .b8 __T24[29] = {84, 32, 112, 111, 119, 105, 40, 84, 44, 32, 84, 41, 32, 91, 119, 105, 116, 104, 32, 84, 32, 61, 32, 108, 111, 110, 103, 93, 0};

.visible .entry _Z24caffe_gpu_interp2_kernelIN3c104HalfEfEviT0_b15THCDeviceTensorIT_Li3Ei16DefaultPtrTraitsES6_(
.param .u32 _Z24caffe_gpu_interp2_kernelIN3c104HalfEfEviT0_b15THCDeviceTensorIT_Li3Ei16DefaultPtrTraitsES6__param_0,
.param .f32 _Z24caffe_gpu_interp2_kernelIN3c104HalfEfEviT0_b15THCDeviceTensorIT_Li3Ei16DefaultPtrTraitsES6__param_1,
.param .u8 _Z24caffe_gpu_interp2_kernelIN3c104HalfEfEviT0_b15THCDeviceTensorIT_Li3Ei16DefaultPtrTraitsES6__param_2,
.param .align 8 .b8 _Z24caffe_gpu_interp2_kernelIN3c104HalfEfEviT0_b15THCDeviceTensorIT_Li3Ei16DefaultPtrTraitsES6__param_3[32],
.param .align 8 .b8 _Z24caffe_gpu_interp2_kernelIN3c104HalfEfEviT0_b15THCDeviceTensorIT_Li3Ei16DefaultPtrTraitsES6__param_4[32]
)
{
.reg .pred %p<14>;
.reg .b16 %rs<7>;
.reg .f32 %f<17>;
.reg .b32 %r<73>;
.reg .b64 %rd<38>;


ld.param.u32 %r34, [_Z24caffe_gpu_interp2_kernelIN3c104HalfEfEviT0_b15THCDeviceTensorIT_Li3Ei16DefaultPtrTraitsES6__param_0];
ld.param.f32 %f7, [_Z24caffe_gpu_interp2_kernelIN3c104HalfEfEviT0_b15THCDeviceTensorIT_Li3Ei16DefaultPtrTraitsES6__param_1];
ld.param.v2.u32 {%r35, %r36}, [_Z24caffe_gpu_interp2_kernelIN3c104HalfEfEviT0_b15THCDeviceTensorIT_Li3Ei16DefaultPtrTraitsES6__param_3+24];
ld.param.v2.u32 {%r37, %r38}, [_Z24caffe_gpu_interp2_kernelIN3c104HalfEfEviT0_b15THCDeviceTensorIT_Li3Ei16DefaultPtrTraitsES6__param_3+16];
ld.param.v2.u32 {%r39, %r40}, [_Z24caffe_gpu_interp2_kernelIN3c104HalfEfEviT0_b15THCDeviceTensorIT_Li3Ei16DefaultPtrTraitsES6__param_3+8];
ld.param.u64 %rd9, [_Z24caffe_gpu_interp2_kernelIN3c104HalfEfEviT0_b15THCDeviceTensorIT_Li3Ei16DefaultPtrTraitsES6__param_3];
ld.param.v2.u32 {%r41, %r42}, [_Z24caffe_gpu_interp2_kernelIN3c104HalfEfEviT0_b15THCDeviceTensorIT_Li3Ei16DefaultPtrTraitsES6__param_4+24];
ld.param.v2.u32 {%r43, %r44}, [_Z24caffe_gpu_interp2_kernelIN3c104HalfEfEviT0_b15THCDeviceTensorIT_Li3Ei16DefaultPtrTraitsES6__param_4+16];
ld.param.v2.u32 {%r45, %r46}, [_Z24caffe_gpu_interp2_kernelIN3c104HalfEfEviT0_b15THCDeviceTensorIT_Li3Ei16DefaultPtrTraitsES6__param_4+8];
ld.param.u64 %rd10, [_Z24caffe_gpu_interp2_kernelIN3c104HalfEfEviT0_b15THCDeviceTensorIT_Li3Ei16DefaultPtrTraitsES6__param_4];
ld.param.s8 %rs1, [_Z24caffe_gpu_interp2_kernelIN3c104HalfEfEviT0_b15THCDeviceTensorIT_Li3Ei16DefaultPtrTraitsES6__param_2];
cvta.to.global.u64 %rd1, %rd9;
cvta.to.global.u64 %rd2, %rd10;
mov.u32 %r47, %ntid.x;
mov.u32 %r48, %ctaid.x;
mov.u32 %r49, %tid.x;
mad.lo.s32 %r2, %r47, %r48, %r49;
setp.ge.s32	%p1, %r2, %r34;
@%p1 bra BB0_17;

rem.s32 %r11, %r2, %r42;
setp.eq.s32	%p2, %r36, %r42;
@%p2 bra BB0_11;
bra.uni BB0_2;

BB0_11:
setp.lt.s32	%p10, %r38, 1;
@%p10 bra BB0_17;

mul.lo.s32 %r62, %r11, %r37;
cvt.s64.s32	%rd5, %r62;
mul.lo.s32 %r63, %r11, %r43;
cvt.s64.s32	%rd6, %r63;
mov.u32 %r71, 0;

BB0_13:
setp.lt.s32	%p11, %r35, 1;
@%p11 bra BB0_16;

mul.lo.s32 %r65, %r71, %r39;
cvt.s64.s32	%rd28, %r65;
add.s64 %rd7, %rd28, %rd5;
mul.lo.s32 %r66, %r71, %r45;
cvt.s64.s32	%rd29, %r66;
add.s64 %rd8, %rd29, %rd6;
mov.u32 %r72, 0;

BB0_15:
mul.lo.s32 %r67, %r72, %r40;
cvt.s64.s32	%rd30, %r67;
add.s64 %rd31, %rd7, %rd30;
shl.b64 %rd32, %rd31, 1;
add.s64 %rd33, %rd1, %rd32;
ld.global.u16 %rs6, [%rd33];
mul.lo.s32 %r68, %r72, %r46;
cvt.s64.s32	%rd34, %r68;
add.s64 %rd35, %rd8, %rd34;
shl.b64 %rd36, %rd35, 1;
add.s64 %rd37, %rd2, %rd36;
st.global.u16 [%rd37], %rs6;
add.s32 %r72, %r72, 1;
setp.lt.s32	%p12, %r72, %r35;
@%p12 bra BB0_15;

BB0_16:
add.s32 %r71, %r71, 1;
setp.lt.s32	%p13, %r71, %r38;
@%p13 bra BB0_13;
bra.uni BB0_17;

BB0_2:
and.b16 %rs2, %rs1, 255;
setp.eq.s16	%p3, %rs2, 0;
cvt.rn.f32.s32	%f1, %r11;
@%p3 bra BB0_4;

mul.f32 %f16, %f1, %f7;
bra.uni BB0_5;

BB0_4:
add.f32 %f8, %f1, 0f3F000000;
fma.rn.f32 %f9, %f8, %f7, 0fBF000000;
setp.lt.f32	%p4, %f9, 0f00000000;
selp.f32	%f16, 0f00000000, %f9, %p4;

BB0_5:
cvt.rzi.s32.f32	%r12, %f16;
cvt.rn.f32.s32	%f10, %r12;
sub.f32 %f5, %f16, %f10;
setp.lt.s32	%p5, %r38, 1;
@%p5 bra BB0_17;

add.s32 %r51, %r36, -1;
mov.f32 %f11, 0f3F800000;
sub.f32 %f6, %f11, %f5;
setp.lt.s32	%p6, %r12, %r51;
selp.u32	%r52, 1, 0, %p6;
mul.lo.s32 %r53, %r12, %r37;
cvt.s64.s32	%rd3, %r53;
add.s32 %r54, %r52, %r12;
mul.lo.s32 %r13, %r54, %r37;
mul.lo.s32 %r55, %r11, %r43;
cvt.s64.s32	%rd4, %r55;
mov.u32 %r69, 0;

BB0_7:
setp.lt.s32	%p7, %r35, 1;
@%p7 bra BB0_10;

mov.u32 %r70, 0;

BB0_9:
mul.lo.s32 %r57, %r70, %r40;
cvt.s64.s32	%rd11, %r57;
mul.lo.s32 %r58, %r69, %r39;
cvt.s64.s32	%rd12, %r58;
add.s64 %rd13, %rd12, %rd3;
add.s64 %rd14, %rd13, %rd11;
shl.b64 %rd15, %rd14, 1;
add.s64 %rd16, %rd1, %rd15;
ld.global.u16 %rs3, [%rd16];

	{ cvt.f32.f16 %f12, %rs3;}


	cvt.s64.s32	%rd17, %r13;
add.s64 %rd18, %rd12, %rd17;
add.s64 %rd19, %rd18, %rd11;
shl.b64 %rd20, %rd19, 1;
add.s64 %rd21, %rd1, %rd20;
ld.global.u16 %rs4, [%rd21];

	{ cvt.f32.f16 %f13, %rs4;}


	mul.f32 %f15, %f5, %f13;
fma.rn.f32 %f14, %f6, %f12, %f15;
mul.lo.s32 %r59, %r70, %r46;
cvt.s64.s32	%rd22, %r59;
mul.lo.s32 %r60, %r69, %r45;
cvt.s64.s32	%rd23, %r60;
add.s64 %rd24, %rd23, %rd4;
add.s64 %rd25, %rd24, %rd22;

	{ cvt.rn.f16.f32 %rs5, %f14;}


	shl.b64 %rd26, %rd25, 1;
add.s64 %rd27, %rd2, %rd26;
st.global.u16 [%rd27], %rs5;
add.s32 %r70, %r70, 1;
setp.lt.s32	%p8, %r70, %r35;
@%p8 bra BB0_9;

BB0_10:
add.s32 %r69, %r69, 1;
setp.lt.s32	%p9, %r69, %r38;
@%p9 bra BB0_7;

BB0_17:
ret;
}


.visible .entry _Z33caffe_gpu_interp2_kernel_backwardIN3c104HalfEfEviT0_b15THCDeviceTensorIT_Li3Ei16DefaultPtrTraitsES6_(
.param .u32 _Z33caffe_gpu_interp2_kernel_backwardIN3c104HalfEfEviT0_b15THCDeviceTensorIT_Li3Ei16DefaultPtrTraitsES6__param_0,
.param .f32 _Z33caffe_gpu_interp2_kernel_backwardIN3c104HalfEfEviT0_b15THCDeviceTensorIT_Li3Ei16DefaultPtrTraitsES6__param_1,
.param .u8 _Z33caffe_gpu_interp2_kernel_backwardIN3c104HalfEfEviT0_b15THCDeviceTensorIT_Li3Ei16DefaultPtrTraitsES6__param_2,
.param .align 8 .b8 _Z33caffe_gpu_interp2_kernel_backwardIN3c104HalfEfEviT0_b15THCDeviceTensorIT_Li3Ei16DefaultPtrTraitsES6__param_3[32],
.param .align 8 .b8 _Z33caffe_gpu_interp2_kernel_backwardIN3c104HalfEfEviT0_b15THCDeviceTensorIT_Li3Ei16DefaultPtrTraitsES6__param_4[32]
)
{
.reg .pred %p<18>;
.reg .b16 %rs<19>;
.reg .f32 %f<26>;
.reg .b32 %r<100>;
.reg .b64 %rd<48>;


ld.param.u32 %r40, [_Z33caffe_gpu_interp2_kernel_backwardIN3c104HalfEfEviT0_b15THCDeviceTensorIT_Li3Ei16DefaultPtrTraitsES6__param_0];
ld.param.f32 %f7, [_Z33caffe_gpu_interp2_kernel_backwardIN3c104HalfEfEviT0_b15THCDeviceTensorIT_Li3Ei16DefaultPtrTraitsES6__param_1];
ld.param.v2.u32 {%r41, %r42}, [_Z33caffe_gpu_interp2_kernel_backwardIN3c104HalfEfEviT0_b15THCDeviceTensorIT_Li3Ei16DefaultPtrTraitsES6__param_3+24];
ld.param.v2.u32 {%r43, %r44}, [_Z33caffe_gpu_interp2_kernel_backwardIN3c104HalfEfEviT0_b15THCDeviceTensorIT_Li3Ei16DefaultPtrTraitsES6__param_3+16];
ld.param.v2.u32 {%r45, %r46}, [_Z33caffe_gpu_interp2_kernel_backwardIN3c104HalfEfEviT0_b15THCDeviceTensorIT_Li3Ei16DefaultPtrTraitsES6__param_3+8];
ld.param.u64 %rd15, [_Z33caffe_gpu_interp2_kernel_backwardIN3c104HalfEfEviT0_b15THCDeviceTensorIT_Li3Ei16DefaultPtrTraitsES6__param_3];
ld.param.v2.u32 {%r47, %r48}, [_Z33caffe_gpu_interp2_kernel_backwardIN3c104HalfEfEviT0_b15THCDeviceTensorIT_Li3Ei16DefaultPtrTraitsES6__param_4+24];
ld.param.v2.u32 {%r49, %r50}, [_Z33caffe_gpu_interp2_kernel_backwardIN3c104HalfEfEviT0_b15THCDeviceTensorIT_Li3Ei16DefaultPtrTraitsES6__param_4+16];
ld.param.v2.u32 {%r51, %r52}, [_Z33caffe_gpu_interp2_kernel_backwardIN3c104HalfEfEviT0_b15THCDeviceTensorIT_Li3Ei16DefaultPtrTraitsES6__param_4+8];
ld.param.u64 %rd16, [_Z33caffe_gpu_interp2_kernel_backwardIN3c104HalfEfEviT0_b15THCDeviceTensorIT_Li3Ei16DefaultPtrTraitsES6__param_4];
ld.param.s8 %rs4, [_Z33caffe_gpu_interp2_kernel_backwardIN3c104HalfEfEviT0_b15THCDeviceTensorIT_Li3Ei16DefaultPtrTraitsES6__param_2];
cvta.to.global.u64 %rd1, %rd16;
mov.u32 %r53, %ntid.x;
mov.u32 %r54, %ctaid.x;
mov.u32 %r55, %tid.x;
mad.lo.s32 %r2, %r53, %r54, %r55;
setp.ge.s32	%p1, %r2, %r40;
@%p1 bra BB1_21;

rem.s32 %r11, %r2, %r48;
setp.eq.s32	%p2, %r42, %r48;
@%p2 bra BB1_15;
bra.uni BB1_2;

BB1_15:
setp.lt.s32	%p14, %r44, 1;
@%p14 bra BB1_21;

cvta.to.global.u64 %rd10, %rd15;
mul.lo.s32 %r87, %r11, %r49;
cvt.s64.s32	%rd11, %r87;
mul.lo.s32 %r88, %r11, %r43;
cvt.s64.s32	%rd12, %r88;
mov.u32 %r98, 0;

BB1_17:
setp.lt.s32	%p15, %r41, 1;
@%p15 bra BB1_20;

mul.lo.s32 %r90, %r98, %r51;
cvt.s64.s32	%rd38, %r90;
add.s64 %rd13, %rd38, %rd11;
mul.lo.s32 %r91, %r98, %r45;
cvt.s64.s32	%rd39, %r91;
add.s64 %rd14, %rd39, %rd12;
mov.u32 %r99, 0;

BB1_19:
mul.lo.s32 %r92, %r99, %r52;
cvt.s64.s32	%rd40, %r92;
add.s64 %rd41, %rd13, %rd40;
shl.b64 %rd42, %rd41, 1;
add.s64 %rd43, %rd1, %rd42;
ld.global.u16 %rs17, [%rd43];
mul.lo.s32 %r93, %r99, %r46;
cvt.s64.s32	%rd44, %r93;
add.s64 %rd45, %rd14, %rd44;
shl.b64 %rd46, %rd45, 1;
add.s64 %rd47, %rd10, %rd46;
ld.global.u16 %rs16, [%rd47];

	{ cvt.f32.f16 %f22, %rs16;}


	
	{ cvt.f32.f16 %f23, %rs17;}


	add.f32 %f24, %f22, %f23;

	{ cvt.rn.f16.f32 %rs18, %f24;}


	st.global.u16 [%rd47], %rs18;
add.s32 %r99, %r99, 1;
setp.lt.s32	%p16, %r99, %r41;
@%p16 bra BB1_19;

BB1_20:
add.s32 %r98, %r98, 1;
setp.lt.s32	%p17, %r98, %r44;
@%p17 bra BB1_17;
bra.uni BB1_21;

BB1_2:
and.b16 %rs5, %rs4, 255;
setp.eq.s16	%p3, %rs5, 0;
cvt.rn.f32.s32	%f1, %r11;
@%p3 bra BB1_4;

mul.f32 %f25, %f1, %f7;
bra.uni BB1_5;

BB1_4:
add.f32 %f8, %f1, 0f3F000000;
fma.rn.f32 %f9, %f8, %f7, 0fBF000000;
setp.lt.f32	%p4, %f9, 0f00000000;
selp.f32	%f25, 0f00000000, %f9, %p4;

BB1_5:
cvt.rzi.s32.f32	%r12, %f25;
cvt.rn.f32.s32	%f10, %r12;
sub.f32 %f5, %f25, %f10;
setp.lt.s32	%p5, %r44, 1;
@%p5 bra BB1_21;

add.s32 %r57, %r42, -1;
mov.f32 %f11, 0f3F800000;
sub.f32 %f6, %f11, %f5;
setp.lt.s32	%p6, %r12, %r57;
selp.u32	%r58, 1, 0, %p6;
mul.lo.s32 %r59, %r11, %r49;
cvt.s64.s32	%rd3, %r59;
mul.lo.s32 %r60, %r12, %r43;
cvt.s64.s32	%rd4, %r60;
add.s32 %r61, %r58, %r12;
mul.lo.s32 %r13, %r61, %r43;
mov.u32 %r94, 0;

BB1_7:
setp.lt.s32	%p7, %r41, 1;
@%p7 bra BB1_14;

mov.u32 %r95, 0;

BB1_9:
mul.lo.s32 %r63, %r95, %r52;
cvt.s64.s32	%rd17, %r63;
mul.lo.s32 %r64, %r94, %r51;
cvt.s64.s32	%rd18, %r64;
add.s64 %rd19, %rd18, %rd3;
add.s64 %rd20, %rd19, %rd17;
shl.b64 %rd21, %rd20, 1;
add.s64 %rd22, %rd1, %rd21;
ld.global.u16 %rs1, [%rd22];
mul.lo.s32 %r65, %r95, %r46;
cvt.s64.s32	%rd5, %r65;
mul.lo.s32 %r66, %r94, %r45;
cvt.s64.s32	%rd23, %r66;
add.s64 %rd24, %rd23, %rd4;
add.s64 %rd25, %rd24, %rd5;
cvta.to.global.u64 %rd26, %rd15;
shl.b64 %rd27, %rd25, 1;
add.s64 %rd28, %rd26, %rd27;
add.s64 %rd29, %rd15, %rd27;

	{ cvt.f32.f16 %f12, %rs1;}


	mul.f32 %f13, %f6, %f12;

	{ cvt.rn.f16.f32 %rs7, %f13;}


	and.b64 %rd6, %rd29, 2;
sub.s64 %rd7, %rd28, %rd6;
ld.global.u32 %r96, [%rd7];

BB1_10:
mov.u32 %r17, %r96;
shr.u32 %r67, %r17, 16;
setp.eq.s64	%p8, %rd6, 0;
selp.b32	%r68, %r17, %r67, %p8;
cvt.u16.u32	%rs8, %r68;

	{ cvt.f32.f16 %f14, %rs8;}


	
	{ cvt.f32.f16 %f15, %rs7;}


	add.f32 %f16, %f14, %f15;

	{ cvt.rn.f16.f32 %rs10, %f16;}


	cvt.u32.u16	%r69, %rs10;
shl.b32 %r70, %r69, 16;
and.b32 %r71, %r17, 65535;
or.b32 %r72, %r70, %r71;
and.b32 %r73, %r17, -65536;
or.b32 %r74, %r69, %r73;
selp.b32	%r75, %r74, %r72, %p8;
atom.global.cas.b32 %r96, [%rd7], %r17, %r75;
setp.ne.s32	%p9, %r17, %r96;
@%p9 bra BB1_10;

cvt.s64.s32	%rd32, %r13;
add.s64 %rd33, %rd23, %rd32;
add.s64 %rd34, %rd33, %rd5;
shl.b64 %rd35, %rd34, 1;
add.s64 %rd36, %rd26, %rd35;
add.s64 %rd37, %rd15, %rd35;

	{ cvt.f32.f16 %f17, %rs1;}


	mul.f32 %f18, %f5, %f17;

	{ cvt.rn.f16.f32 %rs12, %f18;}


	and.b64 %rd8, %rd37, 2;
sub.s64 %rd9, %rd36, %rd8;
ld.global.u32 %r97, [%rd9];

BB1_12:
mov.u32 %r20, %r97;
shr.u32 %r77, %r20, 16;
setp.eq.s64	%p10, %rd8, 0;
selp.b32	%r78, %r20, %r77, %p10;
cvt.u16.u32	%rs13, %r78;

	{ cvt.f32.f16 %f19, %rs13;}


	
	{ cvt.f32.f16 %f20, %rs12;}


	add.f32 %f21, %f19, %f20;

	{ cvt.rn.f16.f32 %rs15, %f21;}


	cvt.u32.u16	%r79, %rs15;
shl.b32 %r80, %r79, 16;
and.b32 %r81, %r20, 65535;
or.b32 %r82, %r80, %r81;
and.b32 %r83, %r20, -65536;
or.b32 %r84, %r79, %r83;
selp.b32	%r85, %r84, %r82, %p10;
atom.global.cas.b32 %r97, [%rd9], %r20, %r85;
setp.ne.s32	%p11, %r20, %r97;
@%p11 bra BB1_12;

add.s32 %r95, %r95, 1;
setp.lt.s32	%p12, %r95, %r41;
@%p12 bra BB1_9;

BB1_14:
add.s32 %r94, %r94, 1;
setp.lt.s32	%p13, %r94, %r44;
@%p13 bra BB1_7;

BB1_21:
ret;
}


.visible .entry _Z24caffe_gpu_interp2_kernelIffEviT0_b15THCDeviceTensorIT_Li3Ei16DefaultPtrTraitsES4_(
.param .u32 _Z24caffe_gpu_interp2_kernelIffEviT0_b15THCDeviceTensorIT_Li3Ei16DefaultPtrTraitsES4__param_0,
.param .f32 _Z24caffe_gpu_interp2_kernelIffEviT0_b15THCDeviceTensorIT_Li3Ei16DefaultPtrTraitsES4__param_1,
.param .u8 _Z24caffe_gpu_interp2_kernelIffEviT0_b15THCDeviceTensorIT_Li3Ei16DefaultPtrTraitsES4__param_2,
.param .align 8 .b8 _Z24caffe_gpu_interp2_kernelIffEviT0_b15THCDeviceTensorIT_Li3Ei16DefaultPtrTraitsES4__param_3[32],
.param .align 8 .b8 _Z24caffe_gpu_interp2_kernelIffEviT0_b15THCDeviceTensorIT_Li3Ei16DefaultPtrTraitsES4__param_4[32]
)
{
.reg .pred %p<14>;
.reg .b16 %rs<3>;
.reg .f32 %f<18>;
.reg .b32 %r<73>;
.reg .b64 %rd<38>;


ld.param.u32 %r34, [_Z24caffe_gpu_interp2_kernelIffEviT0_b15THCDeviceTensorIT_Li3Ei16DefaultPtrTraitsES4__param_0];
ld.param.f32 %f7, [_Z24caffe_gpu_interp2_kernelIffEviT0_b15THCDeviceTensorIT_Li3Ei16DefaultPtrTraitsES4__param_1];
ld.param.v2.u32 {%r35, %r36}, [_Z24caffe_gpu_interp2_kernelIffEviT0_b15THCDeviceTensorIT_Li3Ei16DefaultPtrTraitsES4__param_3+24];
ld.param.v2.u32 {%r37, %r38}, [_Z24caffe_gpu_interp2_kernelIffEviT0_b15THCDeviceTensorIT_Li3Ei16DefaultPtrTraitsES4__param_3+16];
ld.param.v2.u32 {%r39, %r40}, [_Z24caffe_gpu_interp2_kernelIffEviT0_b15THCDeviceTensorIT_Li3Ei16DefaultPtrTraitsES4__param_3+8];
ld.param.u64 %rd9, [_Z24caffe_gpu_interp2_kernelIffEviT0_b15THCDeviceTensorIT_Li3Ei16DefaultPtrTraitsES4__param_3];
ld.param.v2.u32 {%r41, %r42}, [_Z24caffe_gpu_interp2_kernelIffEviT0_b15THCDeviceTensorIT_Li3Ei16DefaultPtrTraitsES4__param_4+24];
ld.param.v2.u32 {%r43, %r44}, [_Z24caffe_gpu_interp2_kernelIffEviT0_b15THCDeviceTensorIT_Li3Ei16DefaultPtrTraitsES4__param_4+16];
ld.param.v2.u32 {%r45, %r46}, [_Z24caffe_gpu_interp2_kernelIffEviT0_b15THCDeviceTensorIT_Li3Ei16DefaultPtrTraitsES4__param_4+8];
ld.param.u64 %rd10, [_Z24caffe_gpu_interp2_kernelIffEviT0_b15THCDeviceTensorIT_Li3Ei16DefaultPtrTraitsES4__param_4];
ld.param.s8 %rs1, [_Z24caffe_gpu_interp2_kernelIffEviT0_b15THCDeviceTensorIT_Li3Ei16DefaultPtrTraitsES4__param_2];
cvta.to.global.u64 %rd1, %rd9;
cvta.to.global.u64 %rd2, %rd10;
mov.u32 %r47, %ntid.x;
mov.u32 %r48, %ctaid.x;
mov.u32 %r49, %tid.x;
mad.lo.s32 %r1, %r47, %r48, %r49;
setp.ge.s32	%p1, %r1, %r34;
@%p1 bra BB2_17;

rem.s32 %r11, %r1, %r42;
setp.eq.s32	%p2, %r36, %r42;
@%p2 bra BB2_11;
bra.uni BB2_2;

BB2_11:
setp.lt.s32	%p10, %r38, 1;
@%p10 bra BB2_17;

mul.lo.s32 %r62, %r11, %r37;
cvt.s64.s32	%rd5, %r62;
mul.lo.s32 %r63, %r11, %r43;
cvt.s64.s32	%rd6, %r63;
mov.u32 %r71, 0;

BB2_13:
setp.lt.s32	%p11, %r35, 1;
@%p11 bra BB2_16;

mul.lo.s32 %r65, %r71, %r39;
cvt.s64.s32	%rd28, %r65;
add.s64 %rd7, %rd28, %rd5;
mul.lo.s32 %r66, %r71, %r45;
cvt.s64.s32	%rd29, %r66;
add.s64 %rd8, %rd29, %rd6;
mov.u32 %r72, 0;

BB2_15:
mul.lo.s32 %r67, %r72, %r40;
cvt.s64.s32	%rd30, %r67;
add.s64 %rd31, %rd7, %rd30;
shl.b64 %rd32, %rd31, 2;
add.s64 %rd33, %rd1, %rd32;
ld.global.f32 %f16, [%rd33];
mul.lo.s32 %r68, %r72, %r46;
cvt.s64.s32	%rd34, %r68;
add.s64 %rd35, %rd8, %rd34;
shl.b64 %rd36, %rd35, 2;
add.s64 %rd37, %rd2, %rd36;
st.global.f32 [%rd37], %f16;
add.s32 %r72, %r72, 1;
setp.lt.s32	%p12, %r72, %r35;
@%p12 bra BB2_15;

BB2_16:
add.s32 %r71, %r71, 1;
setp.lt.s32	%p13, %r71, %r38;
@%p13 bra BB2_13;
bra.uni BB2_17;

BB2_2:
and.b16 %rs2, %rs1, 255;
setp.eq.s16	%p3, %rs2, 0;
cvt.rn.f32.s32	%f1, %r11;
@%p3 bra BB2_4;

mul.f32 %f17, %f1, %f7;
bra.uni BB2_5;

BB2_4:
add.f32 %f8, %f1, 0f3F000000;
fma.rn.f32 %f9, %f8, %f7, 0fBF000000;
setp.lt.f32	%p4, %f9, 0f00000000;
selp.f32	%f17, 0f00000000, %f9, %p4;

BB2_5:
cvt.rzi.s32.f32	%r12, %f17;
cvt.rn.f32.s32	%f10, %r12;
sub.f32 %f5, %f17, %f10;
setp.lt.s32	%p5, %r38, 1;
@%p5 bra BB2_17;

add.s32 %r51, %r36, -1;
mov.f32 %f11, 0f3F800000;
sub.f32 %f6, %f11, %f5;
setp.lt.s32	%p6, %r12, %r51;
selp.u32	%r52, 1, 0, %p6;
mul.lo.s32 %r53, %r12, %r37;
cvt.s64.s32	%rd3, %r53;
add.s32 %r54, %r52, %r12;
mul.lo.s32 %r13, %r54, %r37;
mul.lo.s32 %r55, %r11, %r43;
cvt.s64.s32	%rd4, %r55;
mov.u32 %r69, 0;

BB2_7:
setp.lt.s32	%p7, %r35, 1;
@%p7 bra BB2_10;

mov.u32 %r70, 0;

BB2_9:
mul.lo.s32 %r57, %r70, %r40;
cvt.s64.s32	%rd11, %r57;
mul.lo.s32 %r58, %r69, %r39;
cvt.s64.s32	%rd12, %r58;
add.s64 %rd13, %rd12, %rd3;
add.s64 %rd14, %rd13, %rd11;
shl.b64 %rd15, %rd14, 2;
add.s64 %rd16, %rd1, %rd15;
ld.global.f32 %f12, [%rd16];
cvt.s64.s32	%rd17, %r13;
add.s64 %rd18, %rd12, %rd17;
add.s64 %rd19, %rd18, %rd11;
shl.b64 %rd20, %rd19, 2;
add.s64 %rd21, %rd1, %rd20;
ld.global.f32 %f13, [%rd21];
mul.f32 %f14, %f5, %f13;
fma.rn.f32 %f15, %f6, %f12, %f14;
mul.lo.s32 %r59, %r70, %r46;
cvt.s64.s32	%rd22, %r59;
mul.lo.s32 %r60, %r69, %r45;
cvt.s64.s32	%rd23, %r60;
add.s64 %rd24, %rd23, %rd4;
add.s64 %rd25, %rd24, %rd22;
shl.b64 %rd26, %rd25, 2;
add.s64 %rd27, %rd2, %rd26;
st.global.f32 [%rd27], %f15;
add.s32 %r70, %r70, 1;
setp.lt.s32	%p8, %r70, %r35;
@%p8 bra BB2_9;

BB2_10:
add.s32 %r69, %r69, 1;
setp.lt.s32	%p9, %r69, %r38;
@%p9 bra BB2_7;

BB2_17:
ret;
}


.visible .entry _Z33caffe_gpu_interp2_kernel_backwardIffEviT0_b15THCDeviceTensorIT_Li3Ei16DefaultPtrTraitsES4_(
.param .u32 _Z33caffe_gpu_interp2_kernel_backwardIffEviT0_b15THCDeviceTensorIT_Li3Ei16DefaultPtrTraitsES4__param_0,
.param .f32 _Z33caffe_gpu_interp2_kernel_backwardIffEviT0_b15THCDeviceTensorIT_Li3Ei16DefaultPtrTraitsES4__param_1,
.param .u8 _Z33caffe_gpu_interp2_kernel_backwardIffEviT0_b15THCDeviceTensorIT_Li3Ei16DefaultPtrTraitsES4__param_2,
.param .align 8 .b8 _Z33caffe_gpu_interp2_kernel_backwardIffEviT0_b15THCDeviceTensorIT_Li3Ei16DefaultPtrTraitsES4__param_3[32],
.param .align 8 .b8 _Z33caffe_gpu_interp2_kernel_backwardIffEviT0_b15THCDeviceTensorIT_Li3Ei16DefaultPtrTraitsES4__param_4[32]
)
{
.reg .pred %p<14>;
.reg .b16 %rs<3>;
.reg .f32 %f<21>;
.reg .b32 %r<73>;
.reg .b64 %rd<38>;


ld.param.u32 %r34, [_Z33caffe_gpu_interp2_kernel_backwardIffEviT0_b15THCDeviceTensorIT_Li3Ei16DefaultPtrTraitsES4__param_0];
ld.param.f32 %f7, [_Z33caffe_gpu_interp2_kernel_backwardIffEviT0_b15THCDeviceTensorIT_Li3Ei16DefaultPtrTraitsES4__param_1];
ld.param.v2.u32 {%r35, %r36}, [_Z33caffe_gpu_interp2_kernel_backwardIffEviT0_b15THCDeviceTensorIT_Li3Ei16DefaultPtrTraitsES4__param_3+24];
ld.param.v2.u32 {%r37, %r38}, [_Z33caffe_gpu_interp2_kernel_backwardIffEviT0_b15THCDeviceTensorIT_Li3Ei16DefaultPtrTraitsES4__param_3+16];
ld.param.v2.u32 {%r39, %r40}, [_Z33caffe_gpu_interp2_kernel_backwardIffEviT0_b15THCDeviceTensorIT_Li3Ei16DefaultPtrTraitsES4__param_3+8];
ld.param.u64 %rd9, [_Z33caffe_gpu_interp2_kernel_backwardIffEviT0_b15THCDeviceTensorIT_Li3Ei16DefaultPtrTraitsES4__param_3];
ld.param.v2.u32 {%r41, %r42}, [_Z33caffe_gpu_interp2_kernel_backwardIffEviT0_b15THCDeviceTensorIT_Li3Ei16DefaultPtrTraitsES4__param_4+24];
ld.param.v2.u32 {%r43, %r44}, [_Z33caffe_gpu_interp2_kernel_backwardIffEviT0_b15THCDeviceTensorIT_Li3Ei16DefaultPtrTraitsES4__param_4+16];
ld.param.v2.u32 {%r45, %r46}, [_Z33caffe_gpu_interp2_kernel_backwardIffEviT0_b15THCDeviceTensorIT_Li3Ei16DefaultPtrTraitsES4__param_4+8];
ld.param.u64 %rd10, [_Z33caffe_gpu_interp2_kernel_backwardIffEviT0_b15THCDeviceTensorIT_Li3Ei16DefaultPtrTraitsES4__param_4];
ld.param.s8 %rs1, [_Z33caffe_gpu_interp2_kernel_backwardIffEviT0_b15THCDeviceTensorIT_Li3Ei16DefaultPtrTraitsES4__param_2];
cvta.to.global.u64 %rd1, %rd9;
cvta.to.global.u64 %rd2, %rd10;
mov.u32 %r47, %ntid.x;
mov.u32 %r48, %ctaid.x;
mov.u32 %r49, %tid.x;
mad.lo.s32 %r1, %r47, %r48, %r49;
setp.ge.s32	%p1, %r1, %r34;
@%p1 bra BB3_17;

rem.s32 %r11, %r1, %r42;
setp.eq.s32	%p2, %r36, %r42;
@%p2 bra BB3_11;
bra.uni BB3_2;

BB3_11:
setp.lt.s32	%p10, %r38, 1;
@%p10 bra BB3_17;

mul.lo.s32 %r62, %r11, %r43;
cvt.s64.s32	%rd5, %r62;
mul.lo.s32 %r63, %r11, %r37;
cvt.s64.s32	%rd6, %r63;
mov.u32 %r71, 0;

BB3_13:
setp.lt.s32	%p11, %r35, 1;
@%p11 bra BB3_16;

mul.lo.s32 %r65, %r71, %r45;
cvt.s64.s32	%rd28, %r65;
add.s64 %rd7, %rd28, %rd5;
mul.lo.s32 %r66, %r71, %r39;
cvt.s64.s32	%rd29, %r66;
add.s64 %rd8, %rd29, %rd6;
mov.u32 %r72, 0;

BB3_15:
mul.lo.s32 %r67, %r72, %r46;
cvt.s64.s32	%rd30, %r67;
add.s64 %rd31, %rd7, %rd30;
shl.b64 %rd32, %rd31, 2;
add.s64 %rd33, %rd2, %rd32;
mul.lo.s32 %r68, %r72, %r40;
cvt.s64.s32	%rd34, %r68;
add.s64 %rd35, %rd8, %rd34;
shl.b64 %rd36, %rd35, 2;
add.s64 %rd37, %rd1, %rd36;
ld.global.f32 %f17, [%rd37];
ld.global.f32 %f18, [%rd33];
add.f32 %f19, %f18, %f17;
st.global.f32 [%rd37], %f19;
add.s32 %r72, %r72, 1;
setp.lt.s32	%p12, %r72, %r35;
@%p12 bra BB3_15;

BB3_16:
add.s32 %r71, %r71, 1;
setp.lt.s32	%p13, %r71, %r38;
@%p13 bra BB3_13;
bra.uni BB3_17;

BB3_2:
and.b16 %rs2, %rs1, 255;
setp.eq.s16	%p3, %rs2, 0;
cvt.rn.f32.s32	%f1, %r11;
@%p3 bra BB3_4;

mul.f32 %f20, %f1, %f7;
bra.uni BB3_5;

BB3_4:
add.f32 %f8, %f1, 0f3F000000;
fma.rn.f32 %f9, %f8, %f7, 0fBF000000;
setp.lt.f32	%p4, %f9, 0f00000000;
selp.f32	%f20, 0f00000000, %f9, %p4;

BB3_5:
cvt.rzi.s32.f32	%r12, %f20;
cvt.rn.f32.s32	%f10, %r12;
sub.f32 %f5, %f20, %f10;
setp.lt.s32	%p5, %r38, 1;
@%p5 bra BB3_17;

add.s32 %r51, %r36, -1;
mov.f32 %f11, 0f3F800000;
sub.f32 %f6, %f11, %f5;
setp.lt.s32	%p6, %r12, %r51;
selp.u32	%r52, 1, 0, %p6;
mul.lo.s32 %r53, %r11, %r43;
cvt.s64.s32	%rd3, %r53;
mul.lo.s32 %r54, %r12, %r37;
cvt.s64.s32	%rd4, %r54;
add.s32 %r55, %r52, %r12;
mul.lo.s32 %r13, %r55, %r37;
mov.u32 %r69, 0;

BB3_7:
setp.lt.s32	%p7, %r35, 1;
@%p7 bra BB3_10;

mov.u32 %r70, 0;

BB3_9:
mul.lo.s32 %r57, %r70, %r46;
cvt.s64.s32	%rd11, %r57;
mul.lo.s32 %r58, %r69, %r45;
cvt.s64.s32	%rd12, %r58;
add.s64 %rd13, %rd12, %rd3;
add.s64 %rd14, %rd13, %rd11;
shl.b64 %rd15, %rd14, 2;
add.s64 %rd16, %rd2, %rd15;
mul.lo.s32 %r59, %r70, %r40;
cvt.s64.s32	%rd17, %r59;
mul.lo.s32 %r60, %r69, %r39;
cvt.s64.s32	%rd18, %r60;
add.s64 %rd19, %rd18, %rd4;
add.s64 %rd20, %rd19, %rd17;
shl.b64 %rd21, %rd20, 2;
add.s64 %rd22, %rd1, %rd21;
ld.global.f32 %f12, [%rd16];
mul.f32 %f13, %f6, %f12;
atom.global.add.f32 %f14, [%rd22], %f13;
cvt.s64.s32	%rd23, %r13;
add.s64 %rd24, %rd18, %rd23;
add.s64 %rd25, %rd24, %rd17;
shl.b64 %rd26, %rd25, 2;
add.s64 %rd27, %rd1, %rd26;
mul.f32 %f15, %f5, %f12;
atom.global.add.f32 %f16, [%rd27], %f15;
add.s32 %r70, %r70, 1;
setp.lt.s32	%p8, %r70, %r35;
@%p8 bra BB3_9;

BB3_10:
add.s32 %r69, %r69, 1;
setp.lt.s32	%p9, %r69, %r38;
@%p9 bra BB3_7;

BB3_17:
ret;
}


.visible .entry _Z24caffe_gpu_interp2_kernelIddEviT0_b15THCDeviceTensorIT_Li3Ei16DefaultPtrTraitsES4_(
.param .u32 _Z24caffe_gpu_interp2_kernelIddEviT0_b15THCDeviceTensorIT_Li3Ei16DefaultPtrTraitsES4__param_0,
.param .f64 _Z24caffe_gpu_interp2_kernelIddEviT0_b15THCDeviceTensorIT_Li3Ei16DefaultPtrTraitsES4__param_1,
.param .u8 _Z24caffe_gpu_interp2_kernelIddEviT0_b15THCDeviceTensorIT_Li3Ei16DefaultPtrTraitsES4__param_2,
.param .align 8 .b8 _Z24caffe_gpu_interp2_kernelIddEviT0_b15THCDeviceTensorIT_Li3Ei16DefaultPtrTraitsES4__param_3[32],
.param .align 8 .b8 _Z24caffe_gpu_interp2_kernelIddEviT0_b15THCDeviceTensorIT_Li3Ei16DefaultPtrTraitsES4__param_4[32]
)
{
.reg .pred %p<14>;
.reg .b16 %rs<3>;
.reg .b32 %r<73>;
.reg .f64 %fd<18>;
.reg .b64 %rd<38>;


ld.param.u32 %r34, [_Z24caffe_gpu_interp2_kernelIddEviT0_b15THCDeviceTensorIT_Li3Ei16DefaultPtrTraitsES4__param_0];
ld.param.f64 %fd7, [_Z24caffe_gpu_interp2_kernelIddEviT0_b15THCDeviceTensorIT_Li3Ei16DefaultPtrTraitsES4__param_1];
ld.param.v2.u32 {%r35, %r36}, [_Z24caffe_gpu_interp2_kernelIddEviT0_b15THCDeviceTensorIT_Li3Ei16DefaultPtrTraitsES4__param_3+24];
ld.param.v2.u32 {%r37, %r38}, [_Z24caffe_gpu_interp2_kernelIddEviT0_b15THCDeviceTensorIT_Li3Ei16DefaultPtrTraitsES4__param_3+16];
ld.param.v2.u32 {%r39, %r40}, [_Z24caffe_gpu_interp2_kernelIddEviT0_b15THCDeviceTensorIT_Li3Ei16DefaultPtrTraitsES4__param_3+8];
ld.param.u64 %rd9, [_Z24caffe_gpu_interp2_kernelIddEviT0_b15THCDeviceTensorIT_Li3Ei16DefaultPtrTraitsES4__param_3];
ld.param.v2.u32 {%r41, %r42}, [_Z24caffe_gpu_interp2_kernelIddEviT0_b15THCDeviceTensorIT_Li3Ei16DefaultPtrTraitsES4__param_4+24];
ld.param.v2.u32 {%r43, %r44}, [_Z24caffe_gpu_interp2_kernelIddEviT0_b15THCDeviceTensorIT_Li3Ei16DefaultPtrTraitsES4__param_4+16];
ld.param.v2.u32 {%r45, %r46}, [_Z24caffe_gpu_interp2_kernelIddEviT0_b15THCDeviceTensorIT_Li3Ei16DefaultPtrTraitsES4__param_4+8];
ld.param.u64 %rd10, [_Z24caffe_gpu_interp2_kernelIddEviT0_b15THCDeviceTensorIT_Li3Ei16DefaultPtrTraitsES4__param_4];
ld.param.s8 %rs1, [_Z24caffe_gpu_interp2_kernelIddEviT0_b15THCDeviceTensorIT_Li3Ei16DefaultPtrTraitsES4__param_2];
cvta.to.global.u64 %rd1, %rd9;
cvta.to.global.u64 %rd2, %rd10;
mov.u32 %r47, %ntid.x;
mov.u32 %r48, %ctaid.x;
mov.u32 %r49, %tid.x;
mad.lo.s32 %r1, %r47, %r48, %r49;
setp.ge.s32	%p1, %r1, %r34;
@%p1 bra BB4_17;

rem.s32 %r11, %r1, %r42;
setp.eq.s32	%p2, %r36, %r42;
@%p2 bra BB4_11;
bra.uni BB4_2;

BB4_11:
setp.lt.s32	%p10, %r38, 1;
@%p10 bra BB4_17;

mul.lo.s32 %r62, %r11, %r37;
cvt.s64.s32	%rd5, %r62;
mul.lo.s32 %r63, %r11, %r43;
cvt.s64.s32	%rd6, %r63;
mov.u32 %r71, 0;

BB4_13:
setp.lt.s32	%p11, %r35, 1;
@%p11 bra BB4_16;

mul.lo.s32 %r65, %r71, %r39;
cvt.s64.s32	%rd28, %r65;
add.s64 %rd7, %rd28, %rd5;
mul.lo.s32 %r66, %r71, %r45;
cvt.s64.s32	%rd29, %r66;
add.s64 %rd8, %rd29, %rd6;
mov.u32 %r72, 0;

BB4_15:
mul.lo.s32 %r67, %r72, %r40;
cvt.s64.s32	%rd30, %r67;
add.s64 %rd31, %rd7, %rd30;
shl.b64 %rd32, %rd31, 3;
add.s64 %rd33, %rd1, %rd32;
ld.global.f64 %fd16, [%rd33];
mul.lo.s32 %r68, %r72, %r46;
cvt.s64.s32	%rd34, %r68;
add.s64 %rd35, %rd8, %rd34;
shl.b64 %rd36, %rd35, 3;
add.s64 %rd37, %rd2, %rd36;
st.global.f64 [%rd37], %fd16;
add.s32 %r72, %r72, 1;
setp.lt.s32	%p12, %r72, %r35;
@%p12 bra BB4_15;

BB4_16:
add.s32 %r71, %r71, 1;
setp.lt.s32	%p13, %r71, %r38;
@%p13 bra BB4_13;
bra.uni BB4_17;

BB4_2:
and.b16 %rs2, %rs1, 255;
setp.eq.s16	%p3, %rs2, 0;
cvt.rn.f64.s32	%fd1, %r11;
@%p3 bra BB4_4;

mul.f64 %fd17, %fd1, %fd7;
bra.uni BB4_5;

BB4_4:
add.f64 %fd8, %fd1, 0d3FE0000000000000;
fma.rn.f64 %fd9, %fd8, %fd7, 0dBFE0000000000000;
setp.lt.f64	%p4, %fd9, 0d0000000000000000;
selp.f64	%fd17, 0d0000000000000000, %fd9, %p4;

BB4_5:
cvt.rzi.s32.f64	%r12, %fd17;
cvt.rn.f64.s32	%fd10, %r12;
sub.f64 %fd5, %fd17, %fd10;
setp.lt.s32	%p5, %r38, 1;
@%p5 bra BB4_17;

add.s32 %r51, %r36, -1;
mov.f64 %fd11, 0d3FF0000000000000;
sub.f64 %fd6, %fd11, %fd5;
setp.lt.s32	%p6, %r12, %r51;
selp.u32	%r52, 1, 0, %p6;
mul.lo.s32 %r53, %r12, %r37;
cvt.s64.s32	%rd3, %r53;
add.s32 %r54, %r52, %r12;
mul.lo.s32 %r13, %r54, %r37;
mul.lo.s32 %r55, %r11, %r43;
cvt.s64.s32	%rd4, %r55;
mov.u32 %r69, 0;

BB4_7:
setp.lt.s32	%p7, %r35, 1;
@%p7 bra BB4_10;

mov.u32 %r70, 0;

BB4_9:
mul.lo.s32 %r57, %r70, %r40;
cvt.s64.s32	%rd11, %r57;
mul.lo.s32 %r58, %r69, %r39;
cvt.s64.s32	%rd12, %r58;
add.s64 %rd13, %rd12, %rd3;
add.s64 %rd14, %rd13, %rd11;
shl.b64 %rd15, %rd14, 3;
add.s64 %rd16, %rd1, %rd15;
ld.global.f64 %fd12, [%rd16];
cvt.s64.s32	%rd17, %r13;
add.s64 %rd18, %rd12, %rd17;
add.s64 %rd19, %rd18, %rd11;
shl.b64 %rd20, %rd19, 3;
add.s64 %rd21, %rd1, %rd20;
ld.global.f64 %fd13, [%rd21];
mul.f64 %fd14, %fd5, %fd13;
fma.rn.f64 %fd15, %fd6, %fd12, %fd14;
mul.lo.s32 %r59, %r70, %r46;
cvt.s64.s32	%rd22, %r59;
mul.lo.s32 %r60, %r69, %r45;
cvt.s64.s32	%rd23, %r60;
add.s64 %rd24, %rd23, %rd4;
add.s64 %rd25, %rd24, %rd22;
shl.b64 %rd26, %rd25, 3;
add.s64 %rd27, %rd2, %rd26;
st.global.f64 [%rd27], %fd15;
add.s32 %r70, %r70, 1;
setp.lt.s32	%p8, %r70, %r35;
@%p8 bra BB4_9;

BB4_10:
add.s32 %r69, %r69, 1;
setp.lt.s32	%p9, %r69, %r38;
@%p9 bra BB4_7;

BB4_17:
ret;
}


.visible .entry _Z33caffe_gpu_interp2_kernel_backwardIddEviT0_b15THCDeviceTensorIT_Li3Ei16DefaultPtrTraitsES4_(
.param .u32 _Z33caffe_gpu_interp2_kernel_backwardIddEviT0_b15THCDeviceTensorIT_Li3Ei16DefaultPtrTraitsES4__param_0,
.param .f64 _Z33caffe_gpu_interp2_kernel_backwardIddEviT0_b15THCDeviceTensorIT_Li3Ei16DefaultPtrTraitsES4__param_1,
.param .u8 _Z33caffe_gpu_interp2_kernel_backwardIddEviT0_b15THCDeviceTensorIT_Li3Ei16DefaultPtrTraitsES4__param_2,
.param .align 8 .b8 _Z33caffe_gpu_interp2_kernel_backwardIddEviT0_b15THCDeviceTensorIT_Li3Ei16DefaultPtrTraitsES4__param_3[32],
.param .align 8 .b8 _Z33caffe_gpu_interp2_kernel_backwardIddEviT0_b15THCDeviceTensorIT_Li3Ei16DefaultPtrTraitsES4__param_4[32]
)
{
.reg .pred %p<14>;
.reg .b16 %rs<3>;
.reg .b32 %r<73>;
.reg .f64 %fd<21>;
.reg .b64 %rd<38>;


ld.param.u32 %r34, [_Z33caffe_gpu_interp2_kernel_backwardIddEviT0_b15THCDeviceTensorIT_Li3Ei16DefaultPtrTraitsES4__param_0];
ld.param.f64 %fd7, [_Z33caffe_gpu_interp2_kernel_backwardIddEviT0_b15THCDeviceTensorIT_Li3Ei16DefaultPtrTraitsES4__param_1];
ld.param.v2.u32 {%r35, %r36}, [_Z33caffe_gpu_interp2_kernel_backwardIddEviT0_b15THCDeviceTensorIT_Li3Ei16DefaultPtrTraitsES4__param_3+24];
ld.param.v2.u32 {%r37, %r38}, [_Z33caffe_gpu_interp2_kernel_backwardIddEviT0_b15THCDeviceTensorIT_Li3Ei16DefaultPtrTraitsES4__param_3+16];
ld.param.v2.u32 {%r39, %r40}, [_Z33caffe_gpu_interp2_kernel_backwardIddEviT0_b15THCDeviceTensorIT_Li3Ei16DefaultPtrTraitsES4__param_3+8];
ld.param.u64 %rd9, [_Z33caffe_gpu_interp2_kernel_backwardIddEviT0_b15THCDeviceTensorIT_Li3Ei16DefaultPtrTraitsES4__param_3];
ld.param.v2.u32 {%r41, %r42}, [_Z33caffe_gpu_interp2_kernel_backwardIddEviT0_b15THCDeviceTensorIT_Li3Ei16DefaultPtrTraitsES4__param_4+24];
ld.param.v2.u32 {%r43, %r44}, [_Z33caffe_gpu_interp2_kernel_backwardIddEviT0_b15THCDeviceTensorIT_Li3Ei16DefaultPtrTraitsES4__param_4+16];
ld.param.v2.u32 {%r45, %r46}, [_Z33caffe_gpu_interp2_kernel_backwardIddEviT0_b15THCDeviceTensorIT_Li3Ei16DefaultPtrTraitsES4__param_4+8];
ld.param.u64 %rd10, [_Z33caffe_gpu_interp2_kernel_backwardIddEviT0_b15THCDeviceTensorIT_Li3Ei16DefaultPtrTraitsES4__param_4];
ld.param.s8 %rs1, [_Z33caffe_gpu_interp2_kernel_backwardIddEviT0_b15THCDeviceTensorIT_Li3Ei16DefaultPtrTraitsES4__param_2];
cvta.to.global.u64 %rd1, %rd9;
cvta.to.global.u64 %rd2, %rd10;
mov.u32 %r47, %ntid.x;
mov.u32 %r48, %ctaid.x;
mov.u32 %r49, %tid.x;
mad.lo.s32 %r1, %r47, %r48, %r49;
setp.ge.s32	%p1, %r1, %r34;
@%p1 bra BB5_17;

rem.s32 %r11, %r1, %r42;
setp.eq.s32	%p2, %r36, %r42;
@%p2 bra BB5_11;
bra.uni BB5_2;

BB5_11:
setp.lt.s32	%p10, %r38, 1;
@%p10 bra BB5_17;

mul.lo.s32 %r62, %r11, %r43;
cvt.s64.s32	%rd5, %r62;
mul.lo.s32 %r63, %r11, %r37;
cvt.s64.s32	%rd6, %r63;
mov.u32 %r71, 0;

BB5_13:
setp.lt.s32	%p11, %r35, 1;
@%p11 bra BB5_16;

mul.lo.s32 %r65, %r71, %r45;
cvt.s64.s32	%rd28, %r65;
add.s64 %rd7, %rd28, %rd5;
mul.lo.s32 %r66, %r71, %r39;
cvt.s64.s32	%rd29, %r66;
add.s64 %rd8, %rd29, %rd6;
mov.u32 %r72, 0;

BB5_15:
mul.lo.s32 %r67, %r72, %r46;
cvt.s64.s32	%rd30, %r67;
add.s64 %rd31, %rd7, %rd30;
shl.b64 %rd32, %rd31, 3;
add.s64 %rd33, %rd2, %rd32;
mul.lo.s32 %r68, %r72, %r40;
cvt.s64.s32	%rd34, %r68;
add.s64 %rd35, %rd8, %rd34;
shl.b64 %rd36, %rd35, 3;
add.s64 %rd37, %rd1, %rd36;
ld.global.f64 %fd17, [%rd37];
ld.global.f64 %fd18, [%rd33];
add.f64 %fd19, %fd18, %fd17;
st.global.f64 [%rd37], %fd19;
add.s32 %r72, %r72, 1;
setp.lt.s32	%p12, %r72, %r35;
@%p12 bra BB5_15;

BB5_16:
add.s32 %r71, %r71, 1;
setp.lt.s32	%p13, %r71, %r38;
@%p13 bra BB5_13;
bra.uni BB5_17;

BB5_2:
and.b16 %rs2, %rs1, 255;
setp.eq.s16	%p3, %rs2, 0;
cvt.rn.f64.s32	%fd1, %r11;
@%p3 bra BB5_4;

mul.f64 %fd20, %fd1, %fd7;
bra.uni BB5_5;

BB5_4:
add.f64 %fd8, %fd1, 0d3FE0000000000000;
fma.rn.f64 %fd9, %fd8, %fd7, 0dBFE0000000000000;
setp.lt.f64	%p4, %fd9, 0d0000000000000000;
selp.f64	%fd20, 0d0000000000000000, %fd9, %p4;

BB5_5:
cvt.rzi.s32.f64	%r12, %fd20;
cvt.rn.f64.s32	%fd10, %r12;
sub.f64 %fd5, %fd20, %fd10;
setp.lt.s32	%p5, %r38, 1;
@%p5 bra BB5_17;

add.s32 %r51, %r36, -1;
mov.f64 %fd11, 0d3FF0000000000000;
sub.f64 %fd6, %fd11, %fd5;
setp.lt.s32	%p6, %r12, %r51;
selp.u32	%r52, 1, 0, %p6;
mul.lo.s32 %r53, %r11, %r43;
cvt.s64.s32	%rd3, %r53;
mul.lo.s32 %r54, %r12, %r37;
cvt.s64.s32	%rd4, %r54;
add.s32 %r55, %r52, %r12;
mul.lo.s32 %r13, %r55, %r37;
mov.u32 %r69, 0;

BB5_7:
setp.lt.s32	%p7, %r35, 1;
@%p7 bra BB5_10;

mov.u32 %r70, 0;

BB5_9:
mul.lo.s32 %r57, %r70, %r46;
cvt.s64.s32	%rd11, %r57;
mul.lo.s32 %r58, %r69, %r45;
cvt.s64.s32	%rd12, %r58;
add.s64 %rd13, %rd12, %rd3;
add.s64 %rd14, %rd13, %rd11;
shl.b64 %rd15, %rd14, 3;
add.s64 %rd16, %rd2, %rd15;
mul.lo.s32 %r59, %r70, %r40;
cvt.s64.s32	%rd17, %r59;
mul.lo.s32 %r60, %r69, %r39;
cvt.s64.s32	%rd18, %r60;
add.s64 %rd19, %rd18, %rd4;
add.s64 %rd20, %rd19, %rd17;
shl.b64 %rd21, %rd20, 3;
add.s64 %rd22, %rd1, %rd21;
ld.global.f64 %fd12, [%rd16];
mul.f64 %fd13, %fd6, %fd12;
atom.global.add.f64 %fd14, [%rd22], %fd13;
cvt.s64.s32	%rd23, %r13;
add.s64 %rd24, %rd18, %rd23;
add.s64 %rd25, %rd24, %rd17;
shl.b64 %rd26, %rd25, 3;
add.s64 %rd27, %rd1, %rd26;
mul.f64 %fd15, %fd5, %fd12;
atom.global.add.f64 %fd16, [%rd27], %fd15;
add.s32 %r70, %r70, 1;
setp.lt.s32	%p8, %r70, %r35;
@%p8 bra BB5_9;

BB5_10:
add.s32 %r69, %r69, 1;
setp.lt.s32	%p9, %r69, %r38;
@%p9 bra BB5_7;

BB5_17:
ret;
}




// ===== COMPILED SASS (sm_100) =====

	.target	sm_100

	.elftype	@"ET_EXEC"


//--------------------- .note.nv.tkinfo           --------------------------
	.section	.note.nv.tkinfo,"",@"SHT_NOTE"
	.sectionflags	@"SHF_NOTE_NV_TKINFO"
	.tkinfo
        /*0018*/ 	.word	0x00000002
        /*0030*/ 	.string	""
        /*0030*/ 	.string	"ptxas"
        /*0030*/ 	.string	"Cuda compilation tools, release 13.0, V13.0.88"
        /*0030*/ 	.string	"Build cuda_13.0.r13.0/compiler.36424714_0"
        /*0030*/ 	.string	"-arch sm_100 "



//--------------------- .note.nv.cuinfo           --------------------------
	.section	.note.nv.cuinfo,"",@"SHT_NOTE"
	.sectionflags	@"SHF_NOTE_NV_CUINFO"
        /*0018*/ 	.short	0x0002
        /*001a*/ 	.short	0x003d
        /*001c*/ 	.short	0x0082
	.zero		2


//--------------------- .nv.info                  --------------------------
	.section	.nv.info,"",@"SHT_CUDA_INFO"
	.align	4


	//----- nvinfo : EIATTR_REGCOUNT
	.align		4
        /*0000*/ 	.byte	0x04, 0x2f
        /*0002*/ 	.short	(.L_14 - .L_13)
	.align		4
.L_13:
        /*0004*/ 	.word	index@(_Z24caffe_gpu_interp2_kernelIN3c104HalfEfEviT0_b15THCDeviceTensorIT_Li3Ei16DefaultPtrTraitsES6_)
        /*0008*/ 	.word	0x0000001d


	//----- nvinfo : EIATTR_FRAME_SIZE
	.align		4
.L_14:
        /*000c*/ 	.byte	0x04, 0x11
        /*000e*/ 	.short	(.L_16 - .L_15)
	.align		4
.L_15:
        /*0010*/ 	.word	index@(_Z24caffe_gpu_interp2_kernelIN3c104HalfEfEviT0_b15THCDeviceTensorIT_Li3Ei16DefaultPtrTraitsES6_)
        /*0014*/ 	.word	0x00000000


	//----- nvinfo : EIATTR_REGCOUNT
	.align		4
.L_16:
        /*0018*/ 	.byte	0x04, 0x2f
        /*001a*/ 	.short	(.L_18 - .L_17)
	.align		4
.L_17:
        /*001c*/ 	.word	index@(_Z33caffe_gpu_interp2_kernel_backwardIN3c104HalfEfEviT0_b15THCDeviceTensorIT_Li3Ei16DefaultPtrTraitsES6_)
        /*0020*/ 	.word	0x0000001b


	//----- nvinfo : EIATTR_FRAME_SIZE
	.align		4
.L_18:
        /*0024*/ 	.byte	0x04, 0x11
        /*0026*/ 	.short	(.L_20 - .L_19)
	.align		4
.L_19:
        /*0028*/ 	.word	index@(_Z33caffe_gpu_interp2_kernel_backwardIN3c104HalfEfEviT0_b15THCDeviceTensorIT_Li3Ei16DefaultPtrTraitsES6_)
        /*002c*/ 	.word	0x00000000


	//----- nvinfo : EIATTR_REGCOUNT
	.align		4
.L_20:
        /*0030*/ 	.byte	0x04, 0x2f
        /*0032*/ 	.short	(.L_22 - .L_21)
	.align		4
.L_21:
        /*0034*/ 	.word	index@(_Z24caffe_gpu_interp2_kernelIffEviT0_b15THCDeviceTensorIT_Li3Ei16DefaultPtrTraitsES4_)
        /*0038*/ 	.word	0x0000001d


	//----- nvinfo : EIATTR_FRAME_SIZE
	.align		4
.L_22:
        /*003c*/ 	.byte	0x04, 0x11
        /*003e*/ 	.short	(.L_24 - .L_23)
	.align		4
.L_23:
        /*0040*/ 	.word	index@(_Z24caffe_gpu_interp2_kernelIffEviT0_b15THCDeviceTensorIT_Li3Ei16DefaultPtrTraitsES4_)
        /*0044*/ 	.word	0x00000000


	//----- nvinfo : EIATTR_REGCOUNT
	.align		4
.L_24:
        /*0048*/ 	.byte	0x04, 0x2f
        /*004a*/ 	.short	(.L_26 - .L_25)
	.align		4
.L_25:
        /*004c*/ 	.word	index@(_Z33caffe_gpu_interp2_kernel_backwardIffEviT0_b15THCDeviceTensorIT_Li3Ei16DefaultPtrTraitsES4_)
        /*0050*/ 	.word	0x0000001d


	//----- nvinfo : EIATTR_FRAME_SIZE
	.align		4
.L_26:
        /*0054*/ 	.byte	0x04, 0x11
        /*0056*/ 	.short	(.L_28 - .L_27)
	.align		4
.L_27:
        /*0058*/ 	.word	index@(_Z33caffe_gpu_interp2_kernel_backwardIffEviT0_b15THCDeviceTensorIT_Li3Ei16DefaultPtrTraitsES4_)
        /*005c*/ 	.word	0x00000000


	//----- nvinfo : EIATTR_REGCOUNT
	.align		4
.L_28:
        /*0060*/ 	.byte	0x04, 0x2f
        /*0062*/ 	.short	(.L_30 - .L_29)
	.align		4
.L_29:
        /*0064*/ 	.word	index@(_Z24caffe_gpu_interp2_kernelIddEviT0_b15THCDeviceTensorIT_Li3Ei16DefaultPtrTraitsES4_)
        /*0068*/ 	.word	0x0000001f


	//----- nvinfo : EIATTR_FRAME_SIZE
	.align		4
.L_30:
        /*006c*/ 	.byte	0x04, 0x11
        /*006e*/ 	.short	(.L_32 - .L_31)
	.align		4
.L_31:
        /*0070*/ 	.word	index@(_Z24caffe_gpu_interp2_kernelIddEviT0_b15THCDeviceTensorIT_Li3Ei16DefaultPtrTraitsES4_)
        /*0074*/ 	.word	0x00000000


	//----- nvinfo : EIATTR_REGCOUNT
	.align		4
.L_32:
        /*0078*/ 	.byte	0x04, 0x2f
        /*007a*/ 	.short	(.L_34 - .L_33)
	.align		4
.L_33:
        /*007c*/ 	.word	index@(_Z33caffe_gpu_interp2_kernel_backwardIddEviT0_b15THCDeviceTensorIT_Li3Ei16DefaultPtrTraitsES4_)
        /*0080*/ 	.word	0x00000020


	//----- nvinfo : EIATTR_FRAME_SIZE
	.align		4
.L_34:
        /*0084*/ 	.byte	0x04, 0x11
        /*0086*/ 	.short	(.L_36 - .L_35)
	.align		4
.L_35:
        /*0088*/ 	.word	index@(_Z33caffe_gpu_interp2_kernel_backwardIddEviT0_b15THCDeviceTensorIT_Li3Ei16DefaultPtrTraitsES4_)
        /*008c*/ 	.word	0x00000000


	//----- nvinfo : EIATTR_MIN_STACK_SIZE
	.align		4
.L_36:
        /*0090*/ 	.byte	0x04, 0x12
        /*0092*/ 	.short	(.L_38 - .L_37)
	.align		4
.L_37:
        /*0094*/ 	.word	index@(_Z33caffe_gpu_interp2_kernel_backwardIddEviT0_b15THCDeviceTensorIT_Li3Ei16DefaultPtrTraitsES4_)
        /*0098*/ 	.word	0x00000000


	//----- nvinfo : EIATTR_MIN_STACK_SIZE
	.align		4
.L_38:
        /*009c*/ 	.byte	0x04, 0x12
        /*009e*/ 	.short	(.L_40 - .L_39)
	.align		4
.L_39:
        /*00a0*/ 	.word	index@(_Z24caffe_gpu_interp2_kernelIddEviT0_b15THCDeviceTensorIT_Li3Ei16DefaultPtrTraitsES4_)
        /*00a4*/ 	.word	0x00000000


	//----- nvinfo : EIATTR_MIN_STACK_SIZE
	.align		4
.L_40:
        /*00a8*/ 	.byte	0x04, 0x12
        /*00aa*/ 	.short	(.L_42 - .L_41)
	.align		4
.L_41:
        /*00ac*/ 	.word	index@(_Z33caffe_gpu_interp2_kernel_backwardIffEviT0_b15THCDeviceTensorIT_Li3Ei16DefaultPtrTraitsES4_)
        /*00b0*/ 	.word	0x00000000


	//----- nvinfo : EIATTR_MIN_STACK_SIZE
	.align		4
.L_42:
        /*00b4*/ 	.byte	0x04, 0x12
        /*00b6*/ 	.short	(.L_44 - .L_43)
	.align		4
.L_43:
        /*00b8*/ 	.word	index@(_Z24caffe_gpu_interp2_kernelIffEviT0_b15THCDeviceTensorIT_Li3Ei16DefaultPtrTraitsES4_)
        /*00bc*/ 	.word	0x00000000


	//----- nvinfo : EIATTR_MIN_STACK_SIZE
	.align		4
.L_44:
        /*00c0*/ 	.byte	0x04, 0x12
        /*00c2*/ 	.short	(.L_46 - .L_45)
	.align		4
.L_45:
        /*00c4*/ 	.word	index@(_Z33caffe_gpu_interp2_kernel_backwardIN3c104HalfEfEviT0_b15THCDeviceTensorIT_Li3Ei16DefaultPtrTraitsES6_)
        /*00c8*/ 	.word	0x00000000


	//----- nvinfo : EIATTR_MIN_STACK_SIZE
	.align		4
.L_46:
        /*00cc*/ 	.byte	0x04, 0x12
        /*00ce*/ 	.short	(.L_48 - .L_47)
	.align		4
.L_47:
        /*00d0*/ 	.word	index@(_Z24caffe_gpu_interp2_kernelIN3c104HalfEfEviT0_b15THCDeviceTensorIT_Li3Ei16DefaultPtrTraitsES6_)
        /*00d4*/ 	.word	0x00000000
.L_48:


//--------------------- .nv.compat                --------------------------
	.section	.nv.compat,"",@"SHT_CUDA_COMPAT_INFO"
	.align	4
        /*0000*/ 	.byte	0x02, 0x09, 0x00, 0x00, 0x02, 0x02, 0x01, 0x00, 0x02, 0x05, 0x05, 0x00, 0x03, 0x07, 0x01, 0x01
        /*0010*/ 	.byte	0x02, 0x03, 0x00, 0x00, 0x02, 0x06, 0x01, 0x00, 0x04, 0x0b, 0x08, 0x00, 0x01, 0x00, 0x00, 0x00
        /*0020*/ 	.byte	0x00, 0x00, 0x00, 0x00


//--------------------- .nv.info._Z33caffe_gpu_interp2_kernel_backwardIddEviT0_b15THCDeviceTensorIT_Li3Ei16DefaultPtrTraitsES4_ --------------------------
	.section	.nv.info._Z33caffe_gpu_interp2_kernel_backwardIddEviT0_b15THCDeviceTensorIT_Li3Ei16DefaultPtrTraitsES4_,"",@"SHT_CUDA_INFO"
	.sectionflags	@""
	.align	4


	//----- nvinfo : EIATTR_CUDA_API_VERSION
	.align		4
        /*0000*/ 	.byte	0x04, 0x37
        /*0002*/ 	.short	(.L_50 - .L_49)
.L_49:
        /*0004*/ 	.word	0x00000082


	//----- nvinfo : EIATTR_KPARAM_INFO
	.align		4
.L_50:
        /*0008*/ 	.byte	0x04, 0x17
        /*000a*/ 	.short	(.L_52 - .L_51)
.L_51:
        /*000c*/ 	.word	0x00000000
        /*0010*/ 	.short	0x0004
        /*0012*/ 	.short	0x0038
        /*0014*/ 	.byte	0x00, 0xf0, 0x81, 0x00


	//----- nvinfo : EIATTR_KPARAM_INFO
	.align		4
.L_52:
        /*0018*/ 	.byte	0x04, 0x17
        /*001a*/ 	.short	(.L_54 - .L_53)
.L_53:
        /*001c*/ 	.word	0x00000000
        /*0020*/ 	.short	0x0003
        /*0022*/ 	.short	0x0018
        /*0024*/ 	.byte	0x00, 0xf0, 0x81, 0x00


	//----- nvinfo : EIATTR_KPARAM_INFO
	.align		4
.L_54:
        /*0028*/ 	.byte	0x04, 0x17
        /*002a*/ 	.short	(.L_56 - .L_55)
.L_55:
        /*002c*/ 	.word	0x00000000
        /*0030*/ 	.short	0x0002
        /*0032*/ 	.short	0x0010
        /*0034*/ 	.byte	0x00, 0xf0, 0x05, 0x00


	//----- nvinfo : EIATTR_KPARAM_INFO
	.align		4
.L_56:
        /*0038*/ 	.byte	0x04, 0x17
        /*003a*/ 	.short	(.L_58 - .L_57)
.L_57:
        /*003c*/ 	.word	0x00000000
        /*0040*/ 	.short	0x0001
        /*0042*/ 	.short	0x0008
        /*0044*/ 	.byte	0x00, 0xf0, 0x21, 0x00


	//----- nvinfo : EIATTR_KPARAM_INFO
	.align		4
.L_58:
        /*0048*/ 	.byte	0x04, 0x17
        /*004a*/ 	.short	(.L_60 - .L_59)
.L_59:
        /*004c*/ 	.word	0x00000000
        /*0050*/ 	.short	0x0000
        /*0052*/ 	.short	0x0000
        /*0054*/ 	.byte	0x00, 0xf0, 0x11, 0x00


	//----- nvinfo : EIATTR_SPARSE_MMA_MASK
	.align		4
.L_60:
        /*0058*/ 	.byte	0x03, 0x50
        /*005a*/ 	.short	0x0000


	//----- nvinfo : EIATTR_MAXREG_COUNT
	.align		4
        /*005c*/ 	.byte	0x03, 0x1b
        /*005e*/ 	.short	0x00ff


	//----- nvinfo : EIATTR_MERCURY_ISA_VERSION
	.align		4
        /*0060*/ 	.byte	0x03, 0x5f
        /*0062*/ 	.short	0x0101


	//----- nvinfo : EIATTR_VRC_CTA_INIT_COUNT
	.align		4
        /*0064*/ 	.byte	0x02, 0x4a
	.zero		1
	.zero		1


	//----- nvinfo : EIATTR_EXIT_INSTR_OFFSETS
	.align		4
        /*0068*/ 	.byte	0x04, 0x1c
        /*006a*/ 	.short	(.L_62 - .L_61)


	//   ....[0]....
.L_61:
        /*006c*/ 	.word	0x00000070


	//   ....[1]....
        /*0070*/ 	.word	0x00000360


	//   ....[2]....
        /*0074*/ 	.word	0x00001120


	//   ....[3]....
        /*0078*/ 	.word	0x00001150


	//   ....[4]....
        /*007c*/ 	.word	0x00001ae0


	//----- nvinfo : EIATTR_CBANK_PARAM_SIZE
	.align		4
.L_62:
        /*0080*/ 	.byte	0x03, 0x19
        /*0082*/ 	.short	0x0058


	//----- nvinfo : EIATTR_PARAM_CBANK
	.align		4
        /*0084*/ 	.byte	0x04, 0x0a
        /*0086*/ 	.short	(.L_64 - .L_63)
	.align		4
.L_63:
        /*0088*/ 	.word	index@(.nv.constant0._Z33caffe_gpu_interp2_kernel_backwardIddEviT0_b15THCDeviceTensorIT_Li3Ei16DefaultPtrTraitsES4_)
        /*008c*/ 	.short	0x0380
        /*008e*/ 	.short	0x0058


	//----- nvinfo : EIATTR_SW_WAR
	.align		4
.L_64:
        /*0090*/ 	.byte	0x04, 0x36
        /*0092*/ 	.short	(.L_66 - .L_65)
.L_65:
        /*0094*/ 	.word	0x00000008
.L_66:


//--------------------- .nv.info._Z24caffe_gpu_interp2_kernelIddEviT0_b15THCDeviceTensorIT_Li3Ei16DefaultPtrTraitsES4_ --------------------------
	.section	.nv.info._Z24caffe_gpu_interp2_kernelIddEviT0_b15THCDeviceTensorIT_Li3Ei16DefaultPtrTraitsES4_,"",@"SHT_CUDA_INFO"
	.sectionflags	@""
	.align	4


	//----- nvinfo : EIATTR_CUDA_API_VERSION
	.align		4
        /*0000*/ 	.byte	0x04, 0x37
        /*0002*/ 	.short	(.L_68 - .L_67)
.L_67:
        /*0004*/ 	.word	0x00000082


	//----- nvinfo : EIATTR_KPARAM_INFO
	.align		4
.L_68:
        /*0008*/ 	.byte	0x04, 0x17
        /*000a*/ 	.short	(.L_70 - .L_69)
.L_69:
        /*000c*/ 	.word	0x00000000
        /*0010*/ 	.short	0x0004
        /*0012*/ 	.short	0x0038
        /*0014*/ 	.byte	0x00, 0xf0, 0x81, 0x00


	//----- nvinfo : EIATTR_KPARAM_INFO
	.align		4
.L_70:
        /*0018*/ 	.byte	0x04, 0x17
        /*001a*/ 	.short	(.L_72 - .L_71)
.L_71:
        /*001c*/ 	.word	0x00000000
        /*0020*/ 	.short	0x0003
        /*0022*/ 	.short	0x0018
        /*0024*/ 	.byte	0x00, 0xf0, 0x81, 0x00


	//----- nvinfo : EIATTR_KPARAM_INFO
	.align		4
.L_72:
        /*0028*/ 	.byte	0x04, 0x17
        /*002a*/ 	.short	(.L_74 - .L_73)
.L_73:
        /*002c*/ 	.word	0x00000000
        /*0030*/ 	.short	0x0002
        /*0032*/ 	.short	0x0010
        /*0034*/ 	.byte	0x00, 0xf0, 0x05, 0x00


	//----- nvinfo : EIATTR_KPARAM_INFO
	.align		4
.L_74:
        /*0038*/ 	.byte	0x04, 0x17
        /*003a*/ 	.short	(.L_76 - .L_75)
.L_75:
        /*003c*/ 	.word	0x00000000
        /*0040*/ 	.short	0x0001
        /*0042*/ 	.short	0x0008
        /*0044*/ 	.byte	0x00, 0xf0, 0x21, 0x00


	//----- nvinfo : EIATTR_KPARAM_INFO
	.align		4
.L_76:
        /*0048*/ 	.byte	0x04, 0x17
        /*004a*/ 	.short	(.L_78 - .L_77)
.L_77:
        /*004c*/ 	.word	0x00000000
        /*0050*/ 	.short	0x0000
        /*0052*/ 	.short	0x0000
        /*0054*/ 	.byte	0x00, 0xf0, 0x11, 0x00


	//----- nvinfo : EIATTR_SPARSE_MMA_MASK
	.align		4
.L_78:
        /*0058*/ 	.byte	0x03, 0x50
        /*005a*/ 	.short	0x0000


	//----- nvinfo : EIATTR_MAXREG_COUNT
	.align		4
        /*005c*/ 	.byte	0x03, 0x1b
        /*005e*/ 	.short	0x00ff


	//----- nvinfo : EIATTR_MERCURY_ISA_VERSION
	.align		4
        /*0060*/ 	.byte	0x03, 0x5f
        /*0062*/ 	.short	0x0101


	//----- nvinfo : EIATTR_VRC_CTA_INIT_COUNT
	.align		4
        /*0064*/ 	.byte	0x02, 0x4a
	.zero		1
	.zero		1


	//----- nvinfo : EIATTR_EXIT_INSTR_OFFSETS
	.align		4
        /*0068*/ 	.byte	0x04, 0x1c
        /*006a*/ 	.short	(.L_80 - .L_79)


	//   ....[0]....
.L_79:
        /*006c*/ 	.word	0x00000070


	//   ....[1]....
        /*0070*/ 	.word	0x00000360


	//   ....[2]....
        /*0074*/ 	.word	0x00001120


	//   ....[3]....
        /*0078*/ 	.word	0x00001150


	//   ....[4]....
        /*007c*/ 	.word	0x00001a00


	//----- nvinfo : EIATTR_CBANK_PARAM_SIZE
	.align		4
.L_80:
        /*0080*/ 	.byte	0x03, 0x19
        /*0082*/ 	.short	0x0058


	//----- nvinfo : EIATTR_PARAM_CBANK
	.align		4
        /*0084*/ 	.byte	0x04, 0x0a
        /*0086*/ 	.short	(.L_82 - .L_81)
	.align		4
.L_81:
        /*0088*/ 	.word	index@(.nv.constant0._Z24caffe_gpu_interp2_kernelIddEviT0_b15THCDeviceTensorIT_Li3Ei16DefaultPtrTraitsES4_)
        /*008c*/ 	.short	0x0380
        /*008e*/ 	.short	0x0058


	//----- nvinfo : EIATTR_SW_WAR
	.align		4
.L_82:
        /*0090*/ 	.byte	0x04, 0x36
        /*0092*/ 	.short	(.L_84 - .L_83)
.L_83:
        /*0094*/ 	.word	0x00000008
.L_84:


//--------------------- .nv.info._Z33caffe_gpu_interp2_kernel_backwardIffEviT0_b15THCDeviceTensorIT_Li3Ei16DefaultPtrTraitsES4_ --------------------------
	.section	.nv.info._Z33caffe_gpu_interp2_kernel_backwardIffEviT0_b15THCDeviceTensorIT_Li3Ei16DefaultPtrTraitsES4_,"",@"SHT_CUDA_INFO"
	.sectionflags	@""
	.align	4


	//----- nvinfo : EIATTR_CUDA_API_VERSION
	.align		4
        /*0000*/ 	.byte	0x04, 0x37
        /*0002*/ 	.short	(.L_86 - .L_85)
.L_85:
        /*0004*/ 	.word	0x00000082


	//----- nvinfo : EIATTR_KPARAM_INFO
	.align		4
.L_86:
        /*0008*/ 	.byte	0x04, 0x17
        /*000a*/ 	.short	(.L_88 - .L_87)
.L_87:
        /*000c*/ 	.word	0x00000000
        /*0010*/ 	.short	0x0004
        /*0012*/ 	.short	0x0030
        /*0014*/ 	.byte	0x00, 0xf0, 0x81, 0x00


	//----- nvinfo : EIATTR_KPARAM_INFO
	.align		4
.L_88:
        /*0018*/ 	.byte	0x04, 0x17
        /*001a*/ 	.short	(.L_90 - .L_89)
.L_89:
        /*001c*/ 	.word	0x00000000
        /*0020*/ 	.short	0x0003
        /*0022*/ 	.short	0x0010
        /*0024*/ 	.byte	0x00, 0xf0, 0x81, 0x00


	//----- nvinfo : EIATTR_KPARAM_INFO
	.align		4
.L_90:
        /*0028*/ 	.byte	0x04, 0x17
        /*002a*/ 	.short	(.L_92 - .L_91)
.L_91:
        /*002c*/ 	.word	0x00000000
        /*0030*/ 	.short	0x0002
        /*0032*/ 	.short	0x0008
        /*0034*/ 	.byte	0x00, 0xf0, 0x05, 0x00


	//----- nvinfo : EIATTR_KPARAM_INFO
	.align		4
.L_92:
        /*0038*/ 	.byte	0x04, 0x17
        /*003a*/ 	.short	(.L_94 - .L_93)
.L_93:
        /*003c*/ 	.word	0x00000000
        /*0040*/ 	.short	0x0001
        /*0042*/ 	.short	0x0004
        /*0044*/ 	.byte	0x00, 0xf0, 0x11, 0x00


	//----- nvinfo : EIATTR_KPARAM_INFO
	.align		4
.L_94:
        /*0048*/ 	.byte	0x04, 0x17
        /*004a*/ 	.short	(.L_96 - .L_95)
.L_95:
        /*004c*/ 	.word	0x00000000
        /*0050*/ 	.short	0x0000
        /*0052*/ 	.short	0x0000
        /*0054*/ 	.byte	0x00, 0xf0, 0x11, 0x00


	//----- nvinfo : EIATTR_SPARSE_MMA_MASK
	.align		4
.L_96:
        /*0058*/ 	.byte	0x03, 0x50
        /*005a*/ 	.short	0x0000


	//----- nvinfo : EIATTR_MAXREG_COUNT
	.align		4
        /*005c*/ 	.byte	0x03, 0x1b
        /*005e*/ 	.short	0x00ff


	//----- nvinfo : EIATTR_MERCURY_ISA_VERSION
	.align		4
        /*0060*/ 	.byte	0x03, 0x5f
        /*0062*/ 	.short	0x0101


	//----- nvinfo : EIATTR_VRC_CTA_INIT_COUNT
	.align		4
        /*0064*/ 	.byte	0x02, 0x4a
	.zero		1
	.zero		1


	//----- nvinfo : EIATTR_EXIT_INSTR_OFFSETS
	.align		4
        /*0068*/ 	.byte	0x04, 0x1c
        /*006a*/ 	.short	(.L_98 - .L_97)


	//   ....[0]....
.L_97:
        /*006c*/ 	.word	0x00000070


	//   ....[1]....
        /*0070*/ 	.word	0x00000320


	//   ....[2]....
        /*0074*/ 	.word	0x000010f0


	//   ....[3]....
        /*0078*/ 	.word	0x00001120


	//   ....[4]....
        /*007c*/ 	.word	0x00001ab0


	//----- nvinfo : EIATTR_CBANK_PARAM_SIZE
	.align		4
.L_98:
        /*0080*/ 	.byte	0x03, 0x19
        /*0082*/ 	.short	0x0050


	//----- nvinfo : EIATTR_PARAM_CBANK
	.align		4
        /*0084*/ 	.byte	0x04, 0x0a
        /*0086*/ 	.short	(.L_100 - .L_99)
	.align		4
.L_99:
        /*0088*/ 	.word	index@(.nv.constant0._Z33caffe_gpu_interp2_kernel_backwardIffEviT0_b15THCDeviceTensorIT_Li3Ei16DefaultPtrTraitsES4_)
        /*008c*/ 	.short	0x0380
        /*008e*/ 	.short	0x0050


	//----- nvinfo : EIATTR_SW_WAR
	.align		4
.L_100:
        /*0090*/ 	.byte	0x04, 0x36
        /*0092*/ 	.short	(.L_102 - .L_101)
.L_101:
        /*0094*/ 	.word	0x00000008
.L_102:


//--------------------- .nv.info._Z24caffe_gpu_interp2_kernelIffEviT0_b15THCDeviceTensorIT_Li3Ei16DefaultPtrTraitsES4_ --------------------------
	.section	.nv.info._Z24caffe_gpu_interp2_kernelIffEviT0_b15THCDeviceTensorIT_Li3Ei16DefaultPtrTraitsES4_,"",@"SHT_CUDA_INFO"
	.sectionflags	@""
	.align	4


	//----- nvinfo : EIATTR_CUDA_API_VERSION
	.align		4
        /*0000*/ 	.byte	0x04, 0x37
        /*0002*/ 	.short	(.L_104 - .L_103)
.L_103:
        /*0004*/ 	.word	0x00000082


	//----- nvinfo : EIATTR_KPARAM_INFO
	.align		4
.L_104:
        /*0008*/ 	.byte	0x04, 0x17
        /*000a*/ 	.short	(.L_106 - .L_105)
.L_105:
        /*000c*/ 	.word	0x00000000
        /*0010*/ 	.short	0x0004
        /*0012*/ 	.short	0x0030
        /*0014*/ 	.byte	0x00, 0xf0, 0x81, 0x00


	//----- nvinfo : EIATTR_KPARAM_INFO
	.align		4
.L_106:
        /*0018*/ 	.byte	0x04, 0x17
        /*001a*/ 	.short	(.L_108 - .L_107)
.L_107:
        /*001c*/ 	.word	0x00000000
        /*0020*/ 	.short	0x0003
        /*0022*/ 	.short	0x0010
        /*0024*/ 	.byte	0x00, 0xf0, 0x81, 0x00


	//----- nvinfo : EIATTR_KPARAM_INFO
	.align		4
.L_108:
        /*0028*/ 	.byte	0x04, 0x17
        /*002a*/ 	.short	(.L_110 - .L_109)
.L_109:
        /*002c*/ 	.word	0x00000000
        /*0030*/ 	.short	0x0002
        /*0032*/ 	.short	0x0008
        /*0034*/ 	.byte	0x00, 0xf0, 0x05, 0x00


	//----- nvinfo : EIATTR_KPARAM_INFO
	.align		4
.L_110:
        /*0038*/ 	.byte	0x04, 0x17
        /*003a*/ 	.short	(.L_112 - .L_111)
.L_111:
        /*003c*/ 	.word	0x00000000
        /*0040*/ 	.short	0x0001
        /*0042*/ 	.short	0x0004
        /*0044*/ 	.byte	0x00, 0xf0, 0x11, 0x00


	//----- nvinfo : EIATTR_KPARAM_INFO
	.align		4
.L_112:
        /*0048*/ 	.byte	0x04, 0x17
        /*004a*/ 	.short	(.L_114 - .L_113)
.L_113:
        /*004c*/ 	.word	0x00000000
        /*0050*/ 	.short	0x0000
        /*0052*/ 	.short	0x0000
        /*0054*/ 	.byte	0x00, 0xf0, 0x11, 0x00


	//----- nvinfo : EIATTR_SPARSE_MMA_MASK
	.align		4
.L_114:
        /*0058*/ 	.byte	0x03, 0x50
        /*005a*/ 	.short	0x0000


	//----- nvinfo : EIATTR_MAXREG_COUNT
	.align		4
        /*005c*/ 	.byte	0x03, 0x1b
        /*005e*/ 	.short	0x00ff


	//----- nvinfo : EIATTR_MERCURY_ISA_VERSION
	.align		4
        /*0060*/ 	.byte	0x03, 0x5f
        /*0062*/ 	.short	0x0101


	//----- nvinfo : EIATTR_VRC_CTA_INIT_COUNT
	.align		4
        /*0064*/ 	.byte	0x02, 0x4a
	.zero		1
	.zero		1


	//----- nvinfo : EIATTR_EXIT_INSTR_OFFSETS
	.align		4
        /*0068*/ 	.byte	0x04, 0x1c
        /*006a*/ 	.short	(.L_116 - .L_115)


	//   ....[0]....
.L_115:
        /*006c*/ 	.word	0x00000070


	//   ....[1]....
        /*0070*/ 	.word	0x00000320


	//   ....[2]....
        /*0074*/ 	.word	0x000010f0


	//   ....[3]....
        /*0078*/ 	.word	0x00001120


	//   ....[4]....
        /*007c*/ 	.word	0x000019d0


	//----- nvinfo : EIATTR_CBANK_PARAM_SIZE
	.align		4
.L_116:
        /*0080*/ 	.byte	0x03, 0x19
        /*0082*/ 	.short	0x0050


	//----- nvinfo : EIATTR_PARAM_CBANK
	.align		4
        /*0084*/ 	.byte	0x04, 0x0a
        /*0086*/ 	.short	(.L_118 - .L_117)
	.align		4
.L_117:
        /*0088*/ 	.word	index@(.nv.constant0._Z24caffe_gpu_interp2_kernelIffEviT0_b15THCDeviceTensorIT_Li3Ei16DefaultPtrTraitsES4_)
        /*008c*/ 	.short	0x0380
        /*008e*/ 	.short	0x0050


	//----- nvinfo : EIATTR_SW_WAR
	.align		4
.L_118:
        /*0090*/ 	.byte	0x04, 0x36
        /*0092*/ 	.short	(.L_120 - .L_119)
.L_119:
        /*0094*/ 	.word	0x00000008
.L_120:


//--------------------- .nv.info._Z33caffe_gpu_interp2_kernel_backwardIN3c104HalfEfEviT0_b15THCDeviceTensorIT_Li3Ei16DefaultPtrTraitsES6_ --------------------------
	.section	.nv.info._Z33caffe_gpu_interp2_kernel_backwardIN3c104HalfEfEviT0_b15THCDeviceTensorIT_Li3Ei16DefaultPtrTraitsES6_,"",@"SHT_CUDA_INFO"
	.sectionflags	@""
	.align	4


	//----- nvinfo : EIATTR_CUDA_API_VERSION
	.align		4
        /*0000*/ 	.byte	0x04, 0x37
        /*0002*/ 	.short	(.L_122 - .L_121)
.L_121:
        /*0004*/ 	.word	0x00000082


	//----- nvinfo : EIATTR_KPARAM_INFO
	.align		4
.L_122:
        /*0008*/ 	.byte	0x04, 0x17
        /*000a*/ 	.short	(.L_124 - .L_123)
.L_123:
        /*000c*/ 	.word	0x00000000
        /*0010*/ 	.short	0x0004
        /*0012*/ 	.short	0x0030
        /*0014*/ 	.byte	0x00, 0xf0, 0x81, 0x00


	//----- nvinfo : EIATTR_KPARAM_INFO
	.align		4
.L_124:
        /*0018*/ 	.byte	0x04, 0x17
        /*001a*/ 	.short	(.L_126 - .L_125)
.L_125:
        /*001c*/ 	.word	0x00000000
        /*0020*/ 	.short	0x0003
        /*0022*/ 	.short	0x0010
        /*0024*/ 	.byte	0x00, 0xf0, 0x81, 0x00


	//----- nvinfo : EIATTR_KPARAM_INFO
	.align		4
.L_126:
        /*0028*/ 	.byte	0x04, 0x17
        /*002a*/ 	.short	(.L_128 - .L_127)
.L_127:
        /*002c*/ 	.word	0x00000000
        /*0030*/ 	.short	0x0002
        /*0032*/ 	.short	0x0008
        /*0034*/ 	.byte	0x00, 0xf0, 0x05, 0x00


	//----- nvinfo : EIATTR_KPARAM_INFO
	.align		4
.L_128:
        /*0038*/ 	.byte	0x04, 0x17
        /*003a*/ 	.short	(.L_130 - .L_129)
.L_129:
        /*003c*/ 	.word	0x00000000
        /*0040*/ 	.short	0x0001
        /*0042*/ 	.short	0x0004
        /*0044*/ 	.byte	0x00, 0xf0, 0x11, 0x00


	//----- nvinfo : EIATTR_KPARAM_INFO
	.align		4
.L_130:
        /*0048*/ 	.byte	0x04, 0x17
        /*004a*/ 	.short	(.L_132 - .L_131)
.L_131:
        /*004c*/ 	.word	0x00000000
        /*0050*/ 	.short	0x0000
        /*0052*/ 	.short	0x0000
        /*0054*/ 	.byte	0x00, 0xf0, 0x11, 0x00


	//----- nvinfo : EIATTR_SPARSE_MMA_MASK
	.align		4
.L_132:
        /*0058*/ 	.byte	0x03, 0x50
        /*005a*/ 	.short	0x0000


	//----- nvinfo : EIATTR_MAXREG_COUNT
	.align		4
        /*005c*/ 	.byte	0x03, 0x1b
        /*005e*/ 	.short	0x00ff


	//----- nvinfo : EIATTR_MERCURY_ISA_VERSION
	.align		4
        /*0060*/ 	.byte	0x03, 0x5f
        /*0062*/ 	.short	0x0101


	//----- nvinfo : EIATTR_VRC_CTA_INIT_COUNT
	.align		4
        /*0064*/ 	.byte	0x02, 0x4a
	.zero		1
	.zero		1


	//----- nvinfo : EIATTR_EXIT_INSTR_OFFSETS
	.align		4
        /*0068*/ 	.byte	0x04, 0x1c
        /*006a*/ 	.short	(.L_134 - .L_133)


	//   ....[0]....
.L_133:
        /*006c*/ 	.word	0x00000070


	//   ....[1]....
        /*0070*/ 	.word	0x00000310


	//   ....[2]....
        /*0074*/ 	.word	0x000009b0


	//   ....[3]....
        /*0078*/ 	.word	0x000009e0


	//   ....[4]....
        /*007c*/ 	.word	0x00001500


	//----- nvinfo : EIATTR_CRS_STACK_SIZE
	.align		4
.L_134:
        /*0080*/ 	.byte	0x04, 0x1e
        /*0082*/ 	.short	(.L_136 - .L_135)
.L_135:
        /*0084*/ 	.word	0x00000000


	//----- nvinfo : EIATTR_CBANK_PARAM_SIZE
	.align		4
.L_136:
        /*0088*/ 	.byte	0x03, 0x19
        /*008a*/ 	.short	0x0050


	//----- nvinfo : EIATTR_PARAM_CBANK
	.align		4
        /*008c*/ 	.byte	0x04, 0x0a
        /*008e*/ 	.short	(.L_138 - .L_137)
	.align		4
.L_137:
        /*0090*/ 	.word	index@(.nv.constant0._Z33caffe_gpu_interp2_kernel_backwardIN3c104HalfEfEviT0_b15THCDeviceTensorIT_Li3Ei16DefaultPtrTraitsES6_)
        /*0094*/ 	.short	0x0380
        /*0096*/ 	.short	0x0050


	//----- nvinfo : EIATTR_SW_WAR
	.align		4
.L_138:
        /*0098*/ 	.byte	0x04, 0x36
        /*009a*/ 	.short	(.L_140 - .L_139)
.L_139:
        /*009c*/ 	.word	0x00000008
.L_140:


//--------------------- .nv.info._Z24caffe_gpu_interp2_kernelIN3c104HalfEfEviT0_b15THCDeviceTensorIT_Li3Ei16DefaultPtrTraitsES6_ --------------------------
	.section	.nv.info._Z24caffe_gpu_interp2_kernelIN3c104HalfEfEviT0_b15THCDeviceTensorIT_Li3Ei16DefaultPtrTraitsES6_,"",@"SHT_CUDA_INFO"
	.sectionflags	@""
	.align	4


	//----- nvinfo : EIATTR_CUDA_API_VERSION
	.align		4
        /*0000*/ 	.byte	0x04, 0x37
        /*0002*/ 	.short	(.L_142 - .L_141)
.L_141:
        /*0004*/ 	.word	0x00000082


	//----- nvinfo : EIATTR_KPARAM_INFO
	.align		4
.L_142:
        /*0008*/ 	.byte	0x04, 0x17
        /*000a*/ 	.short	(.L_144 - .L_143)
.L_143:
        /*000c*/ 	.word	0x00000000
        /*0010*/ 	.short	0x0004
        /*0012*/ 	.short	0x0030
        /*0014*/ 	.byte	0x00, 0xf0, 0x81, 0x00


	//----- nvinfo : EIATTR_KPARAM_INFO
	.align		4
.L_144:
        /*0018*/ 	.byte	0x04, 0x17
        /*001a*/ 	.short	(.L_146 - .L_145)
.L_145:
        /*001c*/ 	.word	0x00000000
        /*0020*/ 	.short	0x0003
        /*0022*/ 	.short	0x0010
        /*0024*/ 	.byte	0x00, 0xf0, 0x81, 0x00


	//----- nvinfo : EIATTR_KPARAM_INFO
	.align		4
.L_146:
        /*0028*/ 	.byte	0x04, 0x17
        /*002a*/ 	.short	(.L_148 - .L_147)
.L_147:
        /*002c*/ 	.word	0x00000000
        /*0030*/ 	.short	0x0002
        /*0032*/ 	.short	0x0008
        /*0034*/ 	.byte	0x00, 0xf0, 0x05, 0x00


	//----- nvinfo : EIATTR_KPARAM_INFO
	.align		4
.L_148:
        /*0038*/ 	.byte	0x04, 0x17
        /*003a*/ 	.short	(.L_150 - .L_149)
.L_149:
        /*003c*/ 	.word	0x00000000
        /*0040*/ 	.short	0x0001
        /*0042*/ 	.short	0x0004
        /*0044*/ 	.byte	0x00, 0xf0, 0x11, 0x00


	//----- nvinfo : EIATTR_KPARAM_INFO
	.align		4
.L_150:
        /*0048*/ 	.byte	0x04, 0x17
        /*004a*/ 	.short	(.L_152 - .L_151)
.L_151:
        /*004c*/ 	.word	0x00000000
        /*0050*/ 	.short	0x0000
        /*0052*/ 	.short	0x0000
        /*0054*/ 	.byte	0x00, 0xf0, 0x11, 0x00


	//----- nvinfo : EIATTR_SPARSE_MMA_MASK
	.align		4
.L_152:
        /*0058*/ 	.byte	0x03, 0x50
        /*005a*/ 	.short	0x0000


	//----- nvinfo : EIATTR_MAXREG_COUNT
	.align		4
        /*005c*/ 	.byte	0x03, 0x1b
        /*005e*/ 	.short	0x00ff


	//----- nvinfo : EIATTR_MERCURY_ISA_VERSION
	.align		4
        /*0060*/ 	.byte	0x03, 0x5f
        /*0062*/ 	.short	0x0101


	//----- nvinfo : EIATTR_VRC_CTA_INIT_COUNT
	.align		4
        /*0064*/ 	.byte	0x02, 0x4a
	.zero		1
	.zero		1


	//----- nvinfo : EIATTR_EXIT_INSTR_OFFSETS
	.align		4
        /*0068*/ 	.byte	0x04, 0x1c
        /*006a*/ 	.short	(.L_154 - .L_153)


	//   ....[0]....
.L_153:
        /*006c*/ 	.word	0x00000070


	//   ....[1]....
        /*0070*/ 	.word	0x00000320


	//   ....[2]....
        /*0074*/ 	.word	0x00001270


	//   ....[3]....
        /*0078*/ 	.word	0x000012a0


	//   ....[4]....
        /*007c*/ 	.word	0x00001b50


	//----- nvinfo : EIATTR_CBANK_PARAM_SIZE
	.align		4
.L_154:
        /*0080*/ 	.byte	0x03, 0x19
        /*0082*/ 	.short	0x0050


	//----- nvinfo : EIATTR_PARAM_CBANK
	.align		4
        /*0084*/ 	.byte	0x04, 0x0a
        /*0086*/ 	.short	(.L_156 - .L_155)
	.align		4
.L_155:
        /*0088*/ 	.word	index@(.nv.constant0._Z24caffe_gpu_interp2_kernelIN3c104HalfEfEviT0_b15THCDeviceTensorIT_Li3Ei16DefaultPtrTraitsES6_)
        /*008c*/ 	.short	0x0380
        /*008e*/ 	.short	0x0050


	//----- nvinfo : EIATTR_SW_WAR
	.align		4
.L_156:
        /*0090*/ 	.byte	0x04, 0x36
        /*0092*/ 	.short	(.L_158 - .L_157)
.L_157:
        /*0094*/ 	.word	0x00000008
.L_158:


//--------------------- .nv.callgraph             --------------------------
	.section	.nv.callgraph,"",@"SHT_CUDA_CALLGRAPH"
	.align	4
	.sectionentsize	8
	.align		4
        /*0000*/ 	.word	0x00000000
	.align		4
        /*0004*/ 	.word	0xffffffff
	.align		4
        /*0008*/ 	.word	0x00000000
	.align		4
        /*000c*/ 	.word	0xfffffffe
	.align		4
        /*0010*/ 	.word	0x00000000
	.align		4
        /*0014*/ 	.word	0xfffffffd
	.align		4
        /*0018*/ 	.word	0x00000000
	.align		4
        /*001c*/ 	.word	0xfffffffc


//--------------------- .nv.constant4             --------------------------
	.section	.nv.constant4,"a",@progbits
	.align	8
	.align		8
.nv.constant4:
        /*0000*/ 	.dword	_ZTVSt9basic_iosIcSt11char_traitsIcEE
	.align		8
        /*0008*/ 	.dword	_ZTTSo
	.align		8
        /*0010*/ 	.dword	_ZTVSt15basic_streambufIcSt11char_traitsIcEE
	.align		8
        /*0018*/ 	.dword	_ZTVNSt7__cxx1115basic_stringbufIcSt11char_traitsIcESaIcEEE
	.align		8
        /*0020*/ 	.dword	_ZTTNSt7__cxx1119basic_ostringstreamIcSt11char_traitsIcESaIcEEE
	.align		8
        /*0028*/ 	.dword	_ZTVN10__cxxabiv117__class_type_infoE
	.align		8
        /*0030*/ 	.dword	_ZTVN10__cxxabiv120__si_class_type_infoE
	.align		8
        /*0038*/ 	.dword	_ZTVN3c105ErrorE
	.align		8
        /*0040*/ 	.dword	__T20
	.align		8
        /*0048*/ 	.dword	__T21
	.align		8
        /*0050*/ 	.dword	__T22
	.align		8
        /*0058*/ 	.dword	__T23
	.align		8
        /*0060*/ 	.dword	__T24


//--------------------- .text._Z33caffe_gpu_interp2_kernel_backwardIddEviT0_b15THCDeviceTensorIT_Li3Ei16DefaultPtrTraitsES4_ --------------------------
	.section	.text._Z33caffe_gpu_interp2_kernel_backwardIddEviT0_b15THCDeviceTensorIT_Li3Ei16DefaultPtrTraitsES4_,"ax",@progbits
	.align	128
        .global         _Z33caffe_gpu_interp2_kernel_backwardIddEviT0_b15THCDeviceTensorIT_Li3Ei16DefaultPtrTraitsES4_
        .type           _Z33caffe_gpu_interp2_kernel_backwardIddEviT0_b15THCDeviceTensorIT_Li3Ei16DefaultPtrTraitsES4_,@function
        .size           _Z33caffe_gpu_interp2_kernel_backwardIddEviT0_b15THCDeviceTensorIT_Li3Ei16DefaultPtrTraitsES4_,(.L_x_76 - _Z33caffe_gpu_interp2_kernel_backwardIddEviT0_b15THCDeviceTensorIT_Li3Ei16DefaultPtrTraitsES4_)
        .other          _Z33caffe_gpu_interp2_kernel_backwardIddEviT0_b15THCDeviceTensorIT_Li3Ei16DefaultPtrTraitsES4_,@"STO_CUDA_ENTRY STV_DEFAULT"
_Z33caffe_gpu_interp2_kernel_backwardIddEviT0_b15THCDeviceTensorIT_Li3Ei16DefaultPtrTraitsES4_:
.text._Z33caffe_gpu_interp2_kernel_backwardIddEviT0_b15THCDeviceTensorIT_Li3Ei16DefaultPtrTraitsES4_:
[----:B------:R-:W-:Y:S01]  /*0000*/  LDC R1, c[0x0][0x37c] ;  /* 0x0000df00ff017b82 */ /* 0x000fe20000000800 */
[----:B------:R-:W0:Y:S01]  /*0010*/  S2R R0, SR_CTAID.X ;  /* 0x0000000000007919 */ /* 0x000e220000002500 */
[----:B------:R-:W0:Y:S01]  /*0020*/  LDCU UR4, c[0x0][0x360] ;  /* 0x00006c00ff0477ac */ /* 0x000e220008000800 */
[----:B------:R-:W0:Y:S01]  /*0030*/  S2R R3, SR_TID.X ;  /* 0x0000000000037919 */ /* 0x000e220000002100 */
[----:B------:R-:W1:Y:S01]  /*0040*/  LDCU UR5, c[0x0][0x380] ;  /* 0x00007000ff0577ac */ /* 0x000e620008000800 */
[----:B0-----:R-:W-:-:S05]  /*0050*/  IMAD R0, R0, UR4, R3 ;  /* 0x0000000400007c24 */ /* 0x001fca000f8e0203 */
[----:B-1----:R-:W-:-:S13]  /*0060*/  ISETP.GE.AND P0, PT, R0, UR5, PT ;  /* 0x0000000500007c0c */ /* 0x002fda000bf06270 */
[----:B------:R-:W-:Y:S05]  /*0070*/  @P0 EXIT ;  /* 0x000000000000094d */ /* 0x000fea0003800000 */
[----:B------:R-:W0:Y:S01]  /*0080*/  LDC R8, c[0x0][0x3d4] ;  /* 0x0000f500ff087b82 */ /* 0x000e220000000800 */
[----:B------:R-:W-:Y:S01]  /*0090*/  IABS R7, R0 ;  /* 0x0000000000077213 */ /* 0x000fe20000000000 */
[----:B------:R-:W1:Y:S01]  /*00a0*/  LDCU UR4, c[0x0][0x3b4] ;  /* 0x00007680ff0477ac */ /* 0x000e620008000800 */
[----:B------:R-:W-:Y:S01]  /*00b0*/  ISETP.GE.AND P2, PT, R0, RZ, PT ;  /* 0x000000ff0000720c */ /* 0x000fe20003f46270 */
[----:B------:R-:W2:Y:S01]  /*00c0*/  LDCU.64 UR8, c[0x0][0x358] ;  /* 0x00006b00ff0877ac */ /* 0x000ea20008000a00 */
[----:B0-----:R-:W-:-:S04]  /*00d0*/  IABS R6, R8 ;  /* 0x0000000800067213 */ /* 0x001fc80000000000 */
[----:B------:R-:W0:Y:S08]  /*00e0*/  I2F.RP R4, R6 ;  /* 0x0000000600047306 */ /* 0x000e300000209400 */
[----:B0-----:R-:W0:Y:S02]  /*00f0*/  MUFU.RCP R4, R4 ;  /* 0x0000000400047308 */ /* 0x001e240000001000 */
[----:B0-----:R-:W-:-:S06]  /*0100*/  VIADD R2, R4, 0xffffffe ;  /* 0x0ffffffe04027836 */ /* 0x001fcc0000000000 */
[----:B------:R0:W3:Y:S02]  /*0110*/  F2I.FTZ.U32.TRUNC.NTZ R3, R2 ;  /* 0x0000000200037305 */ /* 0x0000e4000021f000 */
[----:B0-----:R-:W-:Y:S02]  /*0120*/  IMAD.MOV.U32 R2, RZ, RZ, RZ ;  /* 0x000000ffff027224 */ /* 0x001fe400078e00ff */
[----:B---3--:R-:W-:-:S04]  /*0130*/  IMAD.MOV R5, RZ, RZ, -R3 ;  /* 0x000000ffff057224 */ /* 0x008fc800078e0a03 */
[----:B------:R-:W-:-:S04]  /*0140*/  IMAD R5, R5, R6, RZ ;  /* 0x0000000605057224 */ /* 0x000fc800078e02ff */
[----:B------:R-:W-:-:S04]  /*0150*/  IMAD.HI.U32 R3, R3, R5, R2 ;  /* 0x0000000503037227 */ /* 0x000fc800078e0002 */
[----:B------:R-:W-:-:S04]  /*0160*/  IMAD.MOV.U32 R5, RZ, RZ, R7 ;  /* 0x000000ffff057224 */ /* 0x000fc800078e0007 */
[----:B------:R-:W-:-:S04]  /*0170*/  IMAD.HI.U32 R3, R3, R5, RZ ;  /* 0x0000000503037227 */ /* 0x000fc800078e00ff */
[----:B------:R-:W-:-:S04]  /*0180*/  IMAD.MOV R3, RZ, RZ, -R3 ;  /* 0x000000ffff037224 */ /* 0x000fc800078e0a03 */
[----:B------:R-:W-:-:S05]  /*0190*/  IMAD R3, R6, R3, R5 ;  /* 0x0000000306037224 */ /* 0x000fca00078e0205 */
[----:B------:R-:W-:-:S13]  /*01a0*/  ISETP.GT.U32.AND P0, PT, R6, R3, PT ;  /* 0x000000030600720c */ /* 0x000fda0003f04070 */
[----:B------:R-:W-:Y:S01]  /*01b0*/  @!P0 IMAD.IADD R3, R3, 0x1, -R6 ;  /* 0x0000000103038824 */ /* 0x000fe200078e0a06 */
[----:B------:R-:W-:-:S04]  /*01c0*/  ISETP.NE.AND P0, PT, R8, RZ, PT ;  /* 0x000000ff0800720c */ /* 0x000fc80003f05270 */
[----:B------:R-:W-:-:S13]  /*01d0*/  ISETP.GT.U32.AND P1, PT, R6, R3, PT ;  /* 0x000000030600720c */ /* 0x000fda0003f24070 */
[----:B------:R-:W-:Y:S01]  /*01e0*/  @!P1 IMAD.IADD R3, R3, 0x1, -R6 ;  /* 0x0000000103039824 */ /* 0x000fe200078e0a06 */
[----:B-1----:R-:W-:-:S03]  /*01f0*/  ISETP.NE.AND P1, PT, R8, UR4, PT ;  /* 0x0000000408007c0c */ /* 0x002fc6000bf25270 */
[----:B------:R-:W-:-:S04]  /*0200*/  IMAD.MOV.U32 R6, RZ, RZ, R3 ;  /* 0x000000ffff067224 */ /* 0x000fc800078e0003 */
[----:B------:R-:W-:Y:S01]  /*0210*/  @!P2 IMAD.MOV R6, RZ, RZ, -R6 ;  /* 0x000000ffff06a224 */ /* 0x000fe200078e0a06 */
[----:B------:R-:W-:-:S05]  /*0220*/  @!P0 LOP3.LUT R6, RZ, R8, RZ, 0x33, !PT ;  /* 0x00000008ff068212 */ /* 0x000fca00078e33ff */
[----:B--2---:R-:W-:Y:S05]  /*0230*/  @!P1 BRA `(.L_x_0) ;  /* 0x0000000c00bc9947 */ /* 0x004fea0003800000 */
[----:B------:R-:W0:Y:S01]  /*0240*/  LDC.U8 R0, c[0x0][0x390] ;  /* 0x0000e400ff007b82 */ /* 0x000e220000000000 */
[----:B------:R-:W1:Y:S01]  /*0250*/  I2F.F64 R2, R6 ;  /* 0x0000000600027312 */ /* 0x000e620000201c00 */
[----:B0-----:R-:W-:-:S04]  /*0260*/  PRMT R0, R0, 0x8880, RZ ;  /* 0x0000888000007816 */ /* 0x001fc800000000ff */
[----:B------:R-:W-:-:S04]  /*0270*/  PRMT R0, R0, 0x7710, RZ ;  /* 0x0000771000007816 */ /* 0x000fc800000000ff */
[----:B------:R-:W-:Y:S02]  /*0280*/  LOP3.LUT P0, RZ, R0, 0xff, RZ, 0xc0, !PT ;  /* 0x000000ff00ff7812 */ /* 0x000fe4000780c0ff */
[----:B------:R-:W0:Y:S11]  /*0290*/  LDC R0, c[0x0][0x3ac] ;  /* 0x0000eb00ff007b82 */ /* 0x000e360000000800 */
[----:B------:R-:W1:Y:S02]  /*02a0*/  @P0 LDC.64 R10, c[0x0][0x388] ;  /* 0x0000e200ff0a0b82 */ /* 0x000e640000000a00 */
[----:B-1----:R-:W-:Y:S01]  /*02b0*/  @P0 DMUL R10, R2, R10 ;  /* 0x0000000a020a0228 */ /* 0x002fe20000000000 */
[----:B0-----:R-:W-:Y:S10]  /*02c0*/  @P0 BRA `(.L_x_1) ;  /* 0x0000000000180947 */ /* 0x001ff40003800000 */
[----:B------:R-:W0:Y:S01]  /*02d0*/  LDC.64 R4, c[0x0][0x388] ;  /* 0x0000e200ff047b82 */ /* 0x000e220000000a00 */
[----:B------:R-:W-:-:S08]  /*02e0*/  DADD R2, R2, 0.5 ;  /* 0x3fe0000002027429 */ /* 0x000fd00000000000 */
[----:B0-----:R-:W-:-:S08]  /*02f0*/  DFMA R2, R2, R4, -0.5 ;  /* 0xbfe000000202742b */ /* 0x001fd00000000004 */
[----:B------:R-:W-:-:S06]  /*0300*/  DSETP.GEU.AND P0, PT, R2, RZ, PT ;  /* 0x000000ff0200722a */ /* 0x000fcc0003f0e000 */
[----:B------:R-:W-:Y:S02]  /*0310*/  FSEL R10, R2, RZ, P0 ;  /* 0x000000ff020a7208 */ /* 0x000fe40000000000 */
[----:B------:R-:W-:-:S07]  /*0320*/  FSEL R11, R3, RZ, P0 ;  /* 0x000000ff030b7208 */ /* 0x000fce0000000000 */
.L_x_1:
[----:B------:R-:W0:Y:S01]  /*0330*/  F2I.F64.TRUNC R4, R10 ;  /* 0x0000000a00047311 */ /* 0x000e22000030d100 */
[----:B------:R-:W-:-:S07]  /*0340*/  ISETP.GE.AND P0, PT, R0, 0x1, PT ;  /* 0x000000010000780c */ /* 0x000fce0003f06270 */
[----:B0-----:R0:W1:Y:S06]  /*0350*/  I2F.F64 R2, R4 ;  /* 0x0000000400027312 */ /* 0x00106c0000201c00 */
[----:B------:R-:W-:Y:S05]  /*0360*/  @!P0 EXIT ;  /* 0x000000000000894d */ /* 0x000fea0003800000 */
[----:B------:R-:W-:Y:S01]  /*0370*/  UIADD3 UR4, UPT, UPT, UR4, -0x1, URZ ;  /* 0xffffffff04047890 */ /* 0x000fe2000fffe0ff */
[----:B-1----:R-:W-:Y:S01]  /*0380*/  DADD R10, -R2, R10 ;  /* 0x00000000020a7229 */ /* 0x002fe2000000010a */
[----:B------:R-:W1:Y:S01]  /*0390*/  LDCU UR5, c[0x0][0x3c8] ;  /* 0x00007900ff0577ac */ /* 0x000e620008000800 */
[C---:B------:R-:W-:Y:S01]  /*03a0*/  VIADD R3, R4.reuse, 0x1 ;  /* 0x0000000104037836 */ /* 0x040fe20000000000 */
[----:B------:R-:W2:Y:S02]  /*03b0*/  LDCU UR6, c[0x0][0x3a8] ;  /* 0x00007500ff0677ac */ /* 0x000ea40008000800 */
[----:B------:R-:W-:-:S03]  /*03c0*/  ISETP.GE.AND P0, PT, R4, UR4, PT ;  /* 0x0000000404007c0c */ /* 0x000fc6000bf06270 */
[----:B------:R-:W-:Y:S01]  /*03d0*/  DADD R12, -R10, 1 ;  /* 0x3ff000000a0c7429 */ /* 0x000fe20000000100 */
[----:B------:R-:W-:-:S09]  /*03e0*/  UMOV UR4, URZ ;  /* 0x000000ff00047c82 */ /* 0x000fd20008000000 */
[----:B------:R-:W-:Y:S02]  /*03f0*/  @P0 IMAD.MOV R3, RZ, RZ, R4 ;  /* 0x000000ffff030224 */ /* 0x000fe400078e0204 */
[----:B-1----:R-:W-:Y:S02]  /*0400*/  IMAD R0, R6, UR5, RZ ;  /* 0x0000000506007c24 */ /* 0x002fe4000f8e02ff */
[----:B--2---:R-:W-:Y:S02]  /*0410*/  IMAD R2, R4, UR6, RZ ;  /* 0x0000000604027c24 */ /* 0x004fe4000f8e02ff */
[----:B------:R-:W-:-:S07]  /*0420*/  IMAD R3, R3, UR6, RZ ;  /* 0x0000000603037c24 */ /* 0x000fce000f8e02ff */
.L_x_6:
[----:B-1----:R-:W1:Y:S02]  /*0430*/  LDCU UR11, c[0x0][0x3b0] ;  /* 0x00007600ff0b77ac */ /* 0x002e640008000800 */
[----:B-1----:R-:W-:-:S09]  /*0440*/  UISETP.GE.AND UP0, UPT, UR11, 0x1, UPT ;  /* 0x000000010b00788c */ /* 0x002fd2000bf06270 */
[----:B--2---:R-:W-:Y:S05]  /*0450*/  BRA.U !UP0, `(.L_x_2) ;  /* 0x0000000d08207547 */ /* 0x004fea000b800000 */
[----:B------:R-:W-:Y:S01]  /*0460*/  UISETP.GT.AND UP1, UPT, UR11, 0x3, UPT ;  /* 0x000000030b00788c */ /* 0x000fe2000bf24270 */
[----:B------:R-:W-:Y:S01]  /*0470*/  UMOV UR5, URZ ;  /* 0x000000ff00057c82 */ /* 0x000fe20008000000 */
[----:B------:R-:W-:-:S07]  /*0480*/  UPLOP3.LUT UP0, UPT, UPT, UPT, UPT, 0x80, 0x8 ;  /* 0x000000000008789c */ /* 0x000fce0003f0f070 */
[----:B------:R-:W-:Y:S05]  /*0490*/  BRA.U !UP1, `(.L_x_3) ;  /* 0x0000000509a47547 */ /* 0x000fea000b800000 */
[----:B------:R-:W1:Y:S01]  /*04a0*/  LDC R9, c[0x0][0x3c0] ;  /* 0x0000f000ff097b82 */ /* 0x000e620000000800 */
[----:B------:R-:W2:Y:S01]  /*04b0*/  LDCU UR6, c[0x0][0x3a0] ;  /* 0x00007400ff0677ac */ /* 0x000ea20008000800 */
[----:B------:R-:W-:Y:S02]  /*04c0*/  SHF.R.S32.HI R22, RZ, 0x1f, R0 ;  /* 0x0000001fff167819 */ /* 0x000fe40000011400 */
[----:B------:R-:W-:Y:S01]  /*04d0*/  SHF.R.S32.HI R23, RZ, 0x1f, R2 ;  /* 0x0000001fff177819 */ /* 0x000fe20000011402 */
[----:B------:R-:W3:Y:S03]  /*04e0*/  LDCU UR14, c[0x0][0x3a4] ;  /* 0x00007480ff0e77ac */ /* 0x000ee60008000800 */
[----:B0-----:R-:W0:Y:S01]  /*04f0*/  LDC R4, c[0x0][0x3c4] ;  /* 0x0000f100ff047b82 */ /* 0x001e220000000800 */
[----:B------:R-:W4:Y:S01]  /*0500*/  LDCU.64 UR12, c[0x0][0x3b8] ;  /* 0x00007700ff0c77ac */ /* 0x000f220008000a00 */
[----:B------:R-:W0:Y:S01]  /*0510*/  LDCU.64 UR16, c[0x0][0x398] ;  /* 0x00007300ff1077ac */ /* 0x000e220008000a00 */
[----:B------:R-:W-:-:S02]  /*0520*/  UPLOP3.LUT UP0, UPT, UPT, UPT, UPT, 0x40, 0x4 ;  /* 0x000000000004789c */ /* 0x000fc40003f0e870 */
[----:B--2---:R-:W-:-:S04]  /*0530*/  UIMAD UR6, UR4, UR6, URZ ;  /* 0x00000006040672a4 */ /* 0x004fc8000f8e02ff */
[----:B------:R-:W-:Y:S01]  /*0540*/  USHF.R.S32.HI UR7, URZ, 0x1f, UR6 ;  /* 0x0000001fff077899 */ /* 0x000fe20008011406 */
[----:B-1----:R-:W-:Y:S01]  /*0550*/  IMAD R9, R9, UR4, RZ ;  /* 0x0000000409097c24 */ /* 0x002fe2000f8e02ff */
[----:B------:R-:W-:Y:S02]  /*0560*/  IADD3 R5, P1, PT, R2, UR6, RZ ;  /* 0x0000000602057c10 */ /* 0x000fe4000ff3e0ff */
[----:B------:R-:W-:Y:S02]  /*0570*/  IADD3 R6, P2, PT, R3, UR6, RZ ;  /* 0x0000000603067c10 */ /* 0x000fe4000ff5e0ff */
[----:B------:R-:W-:Y:S02]  /*0580*/  IADD3 R7, P0, PT, R0, R9, RZ ;  /* 0x0000000900077210 */ /* 0x000fe40007f1e0ff */
[----:B------:R-:W-:Y:S02]  /*0590*/  IADD3.X R23, PT, PT, R23, UR7, RZ, P1, !PT ;  /* 0x0000000717177c10 */ /* 0x000fe40008ffe4ff */
[----:B------:R-:W-:-:S02]  /*05a0*/  LEA.HI.X.SX32 R22, R9, R22, 0x1, P0 ;  /* 0x0000001609167211 */ /* 0x000fc400000f0eff */
[----:B0--34-:R-:W-:-:S07]  /*05b0*/  LEA.HI.X.SX32 R24, R3, UR7, 0x1, P2 ;  /* 0x0000000703187c11 */ /* 0x019fce00090f0eff */
.L_x_4:
[----:B------:R-:W-:-:S05]  /*05c0*/  IMAD R8, R4, UR5, RZ ;  /* 0x0000000504087c24 */ /* 0x000fca000f8e02ff */
[----:B------:R-:W-:-:S04]  /*05d0*/  IADD3 R9, P0, PT, R8, R7, RZ ;  /* 0x0000000708097210 */ /* 0x000fc80007f1e0ff */
[----:B------:R-:W-:Y:S02]  /*05e0*/  LEA.HI.X.SX32 R8, R8, R22, 0x1, P0 ;  /* 0x0000001608087211 */ /* 0x000fe400000f0eff */
[----:B------:R-:W-:-:S04]  /*05f0*/  LEA R20, P0, R9, UR12, 0x3 ;  /* 0x0000000c09147c11 */ /* 0x000fc8000f8018ff */
[----:B------:R-:W-:-:S06]  /*0600*/  LEA.HI.X R21, R9, UR13, R8, 0x3, P0 ;  /* 0x0000000d09157c11 */ /* 0x000fcc00080f1c08 */
[----:B------:R-:W2:Y:S01]  /*0610*/  LDG.E.64 R20, desc[UR8][R20.64] ;  /* 0x0000000814147981 */ /* 0x000ea2000c1e1b00 */
[----:B------:R-:W-:Y:S02]  /*0620*/  UIMAD UR7, UR5, UR14, URZ ;  /* 0x0000000e050772a4 */ /* 0x000fe4000f8e02ff */
[----:B------:R-:W-:Y:S02]  /*0630*/  UIADD3 UR6, UPT, UPT, UR5, 0x1, URZ ;  /* 0x0000000105067890 */ /* 0x000fe4000fffe0ff */
[----:B------:R-:W-:Y:S02]  /*0640*/  USHF.R.S32.HI UR10, URZ, 0x1f, UR7 ;  /* 0x0000001fff0a7899 */ /* 0x000fe40008011407 */
[----:B------:R-:W-:Y:S02]  /*0650*/  IADD3 R17, P0, PT, R5, UR7, RZ ;  /* 0x0000000705117c10 */ /* 0x000fe4000ff1e0ff */
[----:B------:R-:W-:Y:S01]  /*0660*/  IADD3 R9, P1, PT, R6, UR7, RZ ;  /* 0x0000000706097c10 */ /* 0x000fe2000ff3e0ff */
[----:B------:R-:W-:Y:S01]  /*0670*/  IMAD R15, R4, UR6, RZ ;  /* 0x00000006040f7c24 */ /* 0x000fe2000f8e02ff */
[----:B------:R-:W-:-:S02]  /*0680*/  IADD3.X R26, PT, PT, R23, UR10, RZ, P0, !PT ;  /* 0x0000000a171a7c10 */ /* 0x000fc400087fe4ff */
[----:B------:R-:W-:Y:S02]  /*0690*/  IADD3.X R16, PT, PT, R24, UR10, RZ, P1, !PT ;  /* 0x0000000a18107c10 */ /* 0x000fe40008ffe4ff */
[----:B------:R-:W-:Y:S02]  /*06a0*/  LEA R18, P0, R17, UR16, 0x3 ;  /* 0x0000001011127c11 */ /* 0x000fe4000f8018ff */
[----:B------:R-:W-:Y:S02]  /*06b0*/  LEA R8, P1, R9, UR16, 0x3 ;  /* 0x0000001009087c11 */ /* 0x000fe4000f8218ff */
[----:B------:R-:W-:Y:S02]  /*06c0*/  IADD3 R14, P2, PT, R15, R7, RZ ;  /* 0x000000070f0e7210 */ /* 0x000fe40007f5e0ff */
[----:B------:R-:W-:Y:S02]  /*06d0*/  LEA.HI.X R19, R17, UR17, R26, 0x3, P0 ;  /* 0x0000001111137c11 */ /* 0x000fe400080f1c1a */
[----:B------:R-:W-:-:S02]  /*06e0*/  LEA.HI.X R9, R9, UR17, R16, 0x3, P1 ;  /* 0x0000001109097c11 */ /* 0x000fc400088f1c10 */
[----:B------:R-:W-:Y:S02]  /*06f0*/  LEA.HI.X.SX32 R15, R15, R22, 0x1, P2 ;  /* 0x000000160f0f7211 */ /* 0x000fe400010f0eff */
[----:B------:R-:W-:-:S04]  /*0700*/  LEA R16, P0, R14, UR12, 0x3 ;  /* 0x0000000c0e107c11 */ /* 0x000fc8000f8018ff */
[----:B------:R-:W-:Y:S01]  /*0710*/  LEA.HI.X R17, R14, UR13, R15, 0x3, P0 ;  /* 0x0000000d0e117c11 */ /* 0x000fe200080f1c0f */
[-C--:B--2---:R-:W-:Y:S02]  /*0720*/  DMUL R26, R12, R20.reuse ;  /* 0x000000140c1a7228 */ /* 0x084fe40000000000 */
[----:B------:R-:W-:-:S05]  /*0730*/  DMUL R20, R10, R20 ;  /* 0x000000140a147228 */ /* 0x000fca0000000000 */
[----:B------:R0:W-:Y:S04]  /*0740*/  REDG.E.ADD.F64.RN.STRONG.GPU desc[UR8][R18.64], R26 ;  /* 0x0000001a120079a6 */ /* 0x0001e8000c12ff08 */
[----:B------:R1:W-:Y:S04]  /*0750*/  REDG.E.ADD.F64.RN.STRONG.GPU desc[UR8][R8.64], R20 ;  /* 0x00000014080079a6 */ /* 0x0003e8000c12ff08 */
[----:B------:R-:W2:Y:S01]  /*0760*/  LDG.E.64 R16, desc[UR8][R16.64] ;  /* 0x0000000810107981 */ /* 0x000ea2000c1e1b00 */
[----:B------:R-:W-:Y:S02]  /*0770*/  UIMAD UR6, UR6, UR14, URZ ;  /* 0x0000000e060672a4 */ /* 0x000fe4000f8e02ff */
[----:B------:R-:W-:-:S02]  /*0780*/  UIADD3 UR7, UPT, UPT, UR5, 0x2, URZ ;  /* 0x0000000205077890 */ /* 0x000fc4000fffe0ff */
[----:B------:R-:W-:Y:S02]  /*0790*/  USHF.R.S32.HI UR10, URZ, 0x1f, UR6 ;  /* 0x0000001fff0a7899 */ /* 0x000fe40008011406 */
[----:B------:R-:W-:Y:S02]  /*07a0*/  IADD3 R15, P0, PT, R5, UR6, RZ ;  /* 0x00000006050f7c10 */ /* 0x000fe4000ff1e0ff */
[----:B------:R-:W-:Y:S01]  /*07b0*/  IMAD R25, R4, UR7, RZ ;  /* 0x0000000704197c24 */ /* 0x000fe2000f8e02ff */
[----:B------:R-:W-:Y:S02]  /*07c0*/  IADD3 R28, P1, PT, R6, UR6, RZ ;  /* 0x00000006061c7c10 */ /* 0x000fe4000ff3e0ff */
[----:B------:R-:W-:Y:S02]  /*07d0*/  IADD3.X R29, PT, PT, R23, UR10, RZ, P0, !PT ;  /* 0x0000000a171d7c10 */ /* 0x000fe400087fe4ff */
[----:B------:R-:W-:Y:S02]  /*07e0*/  LEA R14, P0, R15, UR16, 0x3 ;  /* 0x000000100f0e7c11 */ /* 0x000fe4000f8018ff */
[----:B0-----:R-:W-:-:S02]  /*07f0*/  IADD3 R18, P2, PT, R25, R7, RZ ;  /* 0x0000000719127210 */ /* 0x001fc40007f5e0ff */
[----:B------:R-:W-:Y:S02]  /*0800*/  IADD3.X R19, PT, PT, R24, UR10, RZ, P1, !PT ;  /* 0x0000000a18137c10 */ /* 0x000fe40008ffe4ff */
[----:B------:R-:W-:Y:S02]  /*0810*/  LEA.HI.X R15, R15, UR17, R29, 0x3, P0 ;  /* 0x000000110f0f7c11 */ /* 0x000fe400080f1c1d */
[----:B-1----:R-:W-:Y:S02]  /*0820*/  LEA R8, P1, R28, UR16, 0x3 ;  /* 0x000000101c087c11 */ /* 0x002fe4000f8218ff */
[----:B------:R-:W-:Y:S02]  /*0830*/  LEA.HI.X.SX32 R25, R25, R22, 0x1, P2 ;  /* 0x0000001619197211 */ /* 0x000fe400010f0eff */
[----:B------:R-:W-:Y:S02]  /*0840*/  LEA R20, P0, R18, UR12, 0x3 ;  /* 0x0000000c12147c11 */ /* 0x000fe4000f8018ff */
[----:B------:R-:W-:-:S02]  /*0850*/  LEA.HI.X R9, R28, UR17, R19, 0x3, P1 ;  /* 0x000000111c097c11 */ /* 0x000fc400088f1c13 */
[----:B------:R-:W-:Y:S01]  /*0860*/  LEA.HI.X R21, R18, UR13, R25, 0x3, P0 ;  /* 0x0000000d12157c11 */ /* 0x000fe200080f1c19 */
[-C--:B--2---:R-:W-:Y:S02]  /*0870*/  DMUL R26, R12, R16.reuse ;  /* 0x000000100c1a7228 */ /* 0x084fe40000000000 */
[----:B------:R-:W-:-:S05]  /*0880*/  DMUL R16, R10, R16 ;  /* 0x000000100a107228 */ /* 0x000fca0000000000 */
[----:B------:R-:W-:Y:S04]  /*0890*/  REDG.E.ADD.F64.RN.STRONG.GPU desc[UR8][R14.64], R26 ;  /* 0x0000001a0e0079a6 */ /* 0x000fe8000c12ff08 */
        /* <DEDUP_REMOVED lines=13> */
[C---:B------:R-:W-:Y:S02]  /*0970*/  LEA R14, P1, R28.reuse, UR16, 0x3 ;  /* 0x000000101c0e7c11 */ /* 0x040fe4000f8218ff */
        /* <DEDUP_REMOVED lines=9> */
[----:B------:R-:W-:-:S04]  /*0a10*/  UIMAD UR6, UR6, UR14, URZ ;  /* 0x0000000e060672a4 */ /* 0x000fc8000f8e02ff */
[----:B------:R-:W-:Y:S02]  /*0a20*/  USHF.R.S32.HI UR7, URZ, 0x1f, UR6 ;  /* 0x0000001fff077899 */ /* 0x000fe40008011406 */
[----:B------:R-:W-:Y:S02]  /*0a30*/  IADD3 R29, P0, PT, R5, UR6, RZ ;  /* 0x00000006051d7c10 */ /* 0x000fe4000ff1e0ff */
[----:B------:R-:W-:Y:S02]  /*0a40*/  IADD3 R25, P1, PT, R6, UR6, RZ ;  /* 0x0000000606197c10 */ /* 0x000fe4000ff3e0ff */
[----:B0-----:R-:W-:Y:S02]  /*0a50*/  IADD3.X R14, PT, PT, R23, UR7, RZ, P0, !PT ;  /* 0x00000007170e7c10 */ /* 0x001fe400087fe4ff */
[----:B------:R-:W-:Y:S02]  /*0a60*/  LEA R28, P0, R29, UR16, 0x3 ;  /* 0x000000101d1c7c11 */ /* 0x000fe4000f8018ff */
[----:B------:R-:W-:-:S02]  /*0a70*/  IADD3.X R27, PT, PT, R24, UR7, RZ, P1, !PT ;  /* 0x00000007181b7c10 */ /* 0x000fc40008ffe4ff */
[----:B------:R-:W-:Y:S02]  /*0a80*/  LEA R26, P1, R25, UR16, 0x3 ;  /* 0x00000010191a7c11 */ /* 0x000fe4000f8218ff */
[----:B------:R-:W-:Y:S02]  /*0a90*/  LEA.HI.X R29, R29, UR17, R14, 0x3, P0 ;  /* 0x000000111d1d7c11 */ /* 0x000fe400080f1c0e */
[----:B------:R-:W-:Y:S01]  /*0aa0*/  LEA.HI.X R27, R25, UR17, R27, 0x3, P1 ;  /* 0x00000011191b7c11 */ /* 0x000fe200088f1c1b */
[-C--:B--2---:R-:W-:Y:S02]  /*0ab0*/  DMUL R14, R12, R8.reuse ;  /* 0x000000080c0e7228 */ /* 0x084fe40000000000 */
[----:B------:R-:W-:-:S05]  /*0ac0*/  DMUL R8, R10, R8 ;  /* 0x000000080a087228 */ /* 0x000fca0000000000 */
[----:B------:R1:W-:Y:S04]  /*0ad0*/  REDG.E.ADD.F64.RN.STRONG.GPU desc[UR8][R28.64], R14 ;  /* 0x0000000e1c0079a6 */ /* 0x0003e8000c12ff08 */
[----:B------:R1:W-:Y:S01]  /*0ae0*/  REDG.E.ADD.F64.RN.STRONG.GPU desc[UR8][R26.64], R8 ;  /* 0x000000081a0079a6 */ /* 0x0003e2000c12ff08 */
[----:B------:R-:W-:Y:S02]  /*0af0*/  UIADD3 UR6, UPT, UPT, UR11, -0x3, URZ ;  /* 0xfffffffd0b067890 */ /* 0x000fe4000fffe0ff */
[----:B------:R-:W-:-:S04]  /*0b00*/  UIADD3 UR5, UPT, UPT, UR5, 0x4, URZ ;  /* 0x0000000405057890 */ /* 0x000fc8000fffe0ff */
[----:B------:R-:W-:-:S09]  /*0b10*/  UISETP.GE.AND UP1, UPT, UR5, UR6, UPT ;  /* 0x000000060500728c */ /* 0x000fd2000bf26270 */
[----:B-1----:R-:W-:Y:S05]  /*0b20*/  BRA.U !UP1, `(.L_x_4) ;  /* 0xfffffff909a47547 */ /* 0x002fea000b83ffff */
.L_x_3:
[----:B------:R-:W-:Y:S01]  /*0b30*/  UIADD3 UR6, UPT, UPT, -UR5, UR11, URZ ;  /* 0x0000000b05067290 */ /* 0x000fe2000fffe1ff */
[----:B------:R-:W-:Y:S02]  /*0b40*/  SHF.R.S32.HI R20, RZ, 0x1f, R2 ;  /* 0x0000001fff147819 */ /* 0x000fe40000011402 */
[----:B------:R-:W-:Y:S01]  /*0b50*/  SHF.R.S32.HI R21, RZ, 0x1f, R0 ;  /* 0x0000001fff157819 */ /* 0x000fe20000011400 */
[----:B------:R-:W-:-:S09]  /*0b60*/  UISETP.GT.AND UP1, UPT, UR6, 0x1, UPT ;  /* 0x000000010600788c */ /* 0x000fd2000bf24270 */
[----:B------:R-:W-:Y:S05]  /*0b70*/  BRA.U !UP1, `(.L_x_5) ;  /* 0x0000000109d87547 */ /* 0x000fea000b800000 */
[----:B------:R-:W1:Y:S01]  /*0b80*/  LDC.64 R6, c[0x0][0x3c0] ;  /* 0x0000f000ff067b82 */ /* 0x000e620000000a00 */
[----:B------:R-:W2:Y:S01]  /*0b90*/  LDCU.64 UR12, c[0x0][0x3b8] ;  /* 0x00007700ff0c77ac */ /* 0x000ea20008000a00 */
[----:B------:R-:W3:Y:S01]  /*0ba0*/  LDCU.64 UR14, c[0x0][0x398] ;  /* 0x00007300ff0e77ac */ /* 0x000ee20008000a00 */
[----:B-1----:R-:W-:Y:S02]  /*0bb0*/  IMAD R5, R7, UR5, RZ ;  /* 0x0000000507057c24 */ /* 0x002fe4000f8e02ff */
[----:B------:R-:W-:-:S03]  /*0bc0*/  IMAD R6, R6, UR4, RZ ;  /* 0x0000000406067c24 */ /* 0x000fc6000f8e02ff */
[----:B0-----:R-:W-:Y:S02]  /*0bd0*/  SHF.R.S32.HI R4, RZ, 0x1f, R5 ;  /* 0x0000001fff047819 */ /* 0x001fe40000011405 */
[----:B------:R-:W-:Y:S02]  /*0be0*/  IADD3 R5, P0, P1, R5, R6, R0 ;  /* 0x0000000605057210 */ /* 0x000fe4000791e000 */
[----:B------:R-:W-:-:S04]  /*0bf0*/  SHF.R.S32.HI R8, RZ, 0x1f, R6 ;  /* 0x0000001fff087819 */ /* 0x000fc80000011406 */
[----:B------:R-:W-:Y:S02]  /*0c00*/  IADD3.X R4, PT, PT, R4, R8, R21, P0, P1 ;  /* 0x0000000804047210 */ /* 0x000fe400007e2415 */
[----:B--2---:R-:W-:-:S04]  /*0c10*/  LEA R18, P0, R5, UR12, 0x3 ;  /* 0x0000000c05127c11 */ /* 0x004fc8000f8018ff */
[----:B------:R-:W-:Y:S02]  /*0c20*/  LEA.HI.X R19, R5, UR13, R4, 0x3, P0 ;  /* 0x0000000d05137c11 */ /* 0x000fe400080f1c04 */
[----:B------:R-:W0:Y:S04]  /*0c30*/  LDC.64 R4, c[0x0][0x3a0] ;  /* 0x0000e800ff047b82 */ /* 0x000e280000000a00 */
[----:B------:R-:W2:Y:S01]  /*0c40*/  LDG.E.64 R18, desc[UR8][R18.64] ;  /* 0x0000000812127981 */ /* 0x000ea2000c1e1b00 */
[----:B------:R-:W-:Y:S01]  /*0c50*/  UIADD3 UR6, UPT, UPT, UR5, 0x1, URZ ;  /* 0x0000000105067890 */ /* 0x000fe2000fffe0ff */
[----:B------:R-:W-:-:S05]  /*0c60*/  SHF.R.S32.HI R22, RZ, 0x1f, R3 ;  /* 0x0000001fff167819 */ /* 0x000fca0000011403 */
[----:B------:R-:W-:-:S05]  /*0c70*/  IMAD R7, R7, UR6, RZ ;  /* 0x0000000607077c24 */ /* 0x000fca000f8e02ff */
[----:B------:R-:W-:Y:S02]  /*0c80*/  IADD3 R9, P0, P1, R7, R6, R0 ;  /* 0x0000000607097210 */ /* 0x000fe4000791e000 */
[----:B------:R-:W-:-:S04]  /*0c90*/  SHF.R.S32.HI R24, RZ, 0x1f, R7 ;  /* 0x0000001fff187819 */ /* 0x000fc80000011407 */
[----:B------:R-:W-:Y:S01]  /*0ca0*/  IADD3.X R24, PT, PT, R24, R8, R21, P0, P1 ;  /* 0x0000000818187210 */ /* 0x000fe200007e2415 */
[----:B0-----:R-:W-:Y:S01]  /*0cb0*/  IMAD R4, R4, UR4, RZ ;  /* 0x0000000404047c24 */ /* 0x001fe2000f8e02ff */
[----:B------:R-:W-:Y:S01]  /*0cc0*/  LEA R8, P1, R9, UR12, 0x3 ;  /* 0x0000000c09087c11 */ /* 0x000fe2000f8218ff */
[----:B------:R-:W-:-:S03]  /*0cd0*/  IMAD R15, R5, UR5, RZ ;  /* 0x00000005050f7c24 */ /* 0x000fc6000f8e02ff */
[----:B------:R-:W-:Y:S02]  /*0ce0*/  SHF.R.S32.HI R23, RZ, 0x1f, R4 ;  /* 0x0000001fff177819 */ /* 0x000fe40000011404 */
[----:B------:R-:W-:Y:S02]  /*0cf0*/  SHF.R.S32.HI R14, RZ, 0x1f, R15 ;  /* 0x0000001fff0e7819 */ /* 0x000fe4000001140f */
[-C--:B------:R-:W-:Y:S02]  /*0d00*/  IADD3 R16, P2, P3, R15, R4.reuse, R2 ;  /* 0x000000040f107210 */ /* 0x080fe40007b5e002 */
[----:B------:R-:W-:Y:S02]  /*0d10*/  LEA.HI.X R9, R9, UR13, R24, 0x3, P1 ;  /* 0x0000000d09097c11 */ /* 0x000fe400088f1c18 */
[----:B------:R-:W-:Y:S02]  /*0d20*/  IADD3.X R7, PT, PT, R14, R23, R20, P2, P3 ;  /* 0x000000170e077210 */ /* 0x000fe400017e6414 */
[----:B------:R-:W-:-:S02]  /*0d30*/  IADD3 R15, P2, P3, R15, R4, R3 ;  /* 0x000000040f0f7210 */ /* 0x000fc40007b5e003 */
[----:B---3--:R-:W-:Y:S02]  /*0d40*/  LEA R6, P4, R16, UR14, 0x3 ;  /* 0x0000000e10067c11 */ /* 0x008fe4000f8818ff */
[----:B------:R-:W-:Y:S02]  /*0d50*/  IADD3.X R26, PT, PT, R14, R23, R22, P2, P3 ;  /* 0x000000170e1a7210 */ /* 0x000fe400017e6416 */
[----:B------:R-:W-:Y:S02]  /*0d60*/  LEA.HI.X R7, R16, UR15, R7, 0x3, P4 ;  /* 0x0000000f10077c11 */ /* 0x000fe4000a0f1c07 */
[----:B------:R-:W-:-:S04]  /*0d70*/  LEA R14, P0, R15, UR14, 0x3 ;  /* 0x0000000e0f0e7c11 */ /* 0x000fc8000f8018ff */
[----:B------:R-:W-:Y:S01]  /*0d80*/  LEA.HI.X R15, R15, UR15, R26, 0x3, P0 ;  /* 0x0000000f0f0f7c11 */ /* 0x000fe200080f1c1a */
[-C--:B--2---:R-:W-:Y:S02]  /*0d90*/  DMUL R16, R12, R18.reuse ;  /* 0x000000120c107228 */ /* 0x084fe40000000000 */
[----:B------:R-:W-:-:S05]  /*0da0*/  DMUL R18, R10, R18 ;  /* 0x000000120a127228 */ /* 0x000fca0000000000 */
[----:B------:R0:W-:Y:S04]  /*0db0*/  REDG.E.ADD.F64.RN.STRONG.GPU desc[UR8][R6.64], R16 ;  /* 0x00000010060079a6 */ /* 0x0001e8000c12ff08 */
[----:B------:R1:W-:Y:S04]  /*0dc0*/  REDG.E.ADD.F64.RN.STRONG.GPU desc[UR8][R14.64], R18 ;  /* 0x000000120e0079a6 */ /* 0x0003e8000c12ff08 */
[----:B------:R-:W0:Y:S01]  /*0dd0*/  LDG.E.64 R8, desc[UR8][R8.64] ;  /* 0x0000000808087981 */ /* 0x000e22000c1e1b00 */
[----:B------:R-:W-:-:S05]  /*0de0*/  IMAD R5, R5, UR6, RZ ;  /* 0x0000000605057c24 */ /* 0x000fca000f8e02ff */
[----:B------:R-:W-:Y:S02]  /*0df0*/  SHF.R.S32.HI R24, RZ, 0x1f, R5 ;  /* 0x0000001fff187819 */ /* 0x000fe40000011405 */
[CC--:B------:R-:W-:Y:S02]  /*0e00*/  IADD3 R26, P0, P1, R5.reuse, R4.reuse, R2 ;  /* 0x00000004051a7210 */ /* 0x0c0fe4000791e002 */
[----:B------:R-:W-:Y:S02]  /*0e10*/  IADD3 R25, P2, P3, R5, R4, R3 ;  /* 0x0000000405197210 */ /* 0x000fe40007b5e003 */
[-C--:B------:R-:W-:Y:S02]  /*0e20*/  IADD3.X R5, PT, PT, R24, R23.reuse, R20, P0, P1 ;  /* 0x0000001718057210 */ /* 0x080fe400007e2414 */
[----:B------:R-:W-:Y:S02]  /*0e30*/  LEA R4, P0, R26, UR14, 0x3 ;  /* 0x0000000e1a047c11 */ /* 0x000fe4000f8018ff */
[----:B------:R-:W-:-:S02]  /*0e40*/  IADD3.X R24, PT, PT, R24, R23, R22, P2, P3 ;  /* 0x0000001718187210 */ /* 0x000fc400017e6416 */
[C---:B------:R-:W-:Y:S02]  /*0e50*/  LEA R22, P1, R25.reuse, UR14, 0x3 ;  /* 0x0000000e19167c11 */ /* 0x040fe4000f8218ff */
[----:B------:R-:W-:Y:S02]  /*0e60*/  LEA.HI.X R5, R26, UR15, R5, 0x3, P0 ;  /* 0x0000000f1a057c11 */ /* 0x000fe400080f1c05 */
[----:B------:R-:W-:Y:S01]  /*0e70*/  LEA.HI.X R23, R25, UR15, R24, 0x3, P1 ;  /* 0x0000000f19177c11 */ /* 0x000fe200088f1c18 */
[-C--:B0-----:R-:W-:Y:S02]  /*0e80*/  DMUL R6, R12, R8.reuse ;  /* 0x000000080c067228 */ /* 0x081fe40000000000 */
[----:B------:R-:W-:-:S05]  /*0e90*/  DMUL R8, R10, R8 ;  /* 0x000000080a087228 */ /* 0x000fca0000000000 */
[----:B------:R1:W-:Y:S04]  /*0ea0*/  REDG.E.ADD.F64.RN.STRONG.GPU desc[UR8][R4.64], R6 ;  /* 0x00000006040079a6 */ /* 0x0003e8000c12ff08 */
[----:B------:R1:W-:Y:S01]  /*0eb0*/  REDG.E.ADD.F64.RN.STRONG.GPU desc[UR8][R22.64], R8 ;  /* 0x00000008160079a6 */ /* 0x0003e2000c12ff08 */
[----:B------:R-:W-:Y:S02]  /*0ec0*/  UIADD3 UR5, UPT, UPT, UR5, 0x2, URZ ;  /* 0x0000000205057890 */ /* 0x000fe4000fffe0ff */
[----:B------:R-:W-:-:S11]  /*0ed0*/  UPLOP3.LUT UP0, UPT, UPT, UPT, UPT, 0x40, 0x4 ;  /* 0x000000000004789c */ /* 0x000fd60003f0e870 */
.L_x_5:
[----:B------:R-:W-:-:S09]  /*0ee0*/  UISETP.LT.OR UP0, UPT, UR5, UR11, UP0 ;  /* 0x0000000b0500728c */ /* 0x000fd20008701670 */
[----:B------:R-:W-:Y:S05]  /*0ef0*/  BRA.U !UP0, `(.L_x_2) ;  /* 0x0000000108787547 */ /* 0x000fea000b800000 */
[----:B01----:R-:W0:Y:S01]  /*0f00*/  LDC.64 R4, c[0x0][0x3c0] ;  /* 0x0000f000ff047b82 */ /* 0x003e220000000a00 */
[----:B------:R-:W1:Y:S07]  /*0f10*/  LDCU.64 UR6, c[0x0][0x3b8] ;  /* 0x00007700ff0677ac */ /* 0x000e6e0008000a00 */
[----:B------:R-:W2:Y:S01]  /*0f20*/  LDC.64 R8, c[0x0][0x3a0] ;  /* 0x0000e800ff087b82 */ /* 0x000ea20000000a00 */
[----:B0-----:R-:W-:Y:S02]  /*0f30*/  IMAD R5, R5, UR5, RZ ;  /* 0x0000000505057c24 */ /* 0x001fe4000f8e02ff */
[----:B------:R-:W-:-:S03]  /*0f40*/  IMAD R6, R4, UR4, RZ ;  /* 0x0000000404067c24 */ /* 0x000fc6000f8e02ff */
[----:B------:R-:W-:Y:S02]  /*0f50*/  SHF.R.S32.HI R4, RZ, 0x1f, R5 ;  /* 0x0000001fff047819 */ /* 0x000fe40000011405 */
[----:B------:R-:W-:Y:S02]  /*0f60*/  IADD3 R5, P0, P1, R5, R6, R0 ;  /* 0x0000000605057210 */ /* 0x000fe4000791e000 */
[----:B------:R-:W-:-:S04]  /*0f70*/  SHF.R.S32.HI R6, RZ, 0x1f, R6 ;  /* 0x0000001fff067819 */ /* 0x000fc80000011406 */
[----:B------:R-:W-:Y:S02]  /*0f80*/  IADD3.X R6, PT, PT, R4, R6, R21, P0, P1 ;  /* 0x0000000604067210 */ /* 0x000fe400007e2415 */
[----:B-1----:R-:W-:-:S04]  /*0f90*/  LEA R4, P0, R5, UR6, 0x3 ;  /* 0x0000000605047c11 */ /* 0x002fc8000f8018ff */
[----:B------:R-:W-:Y:S01]  /*0fa0*/  LEA.HI.X R5, R5, UR7, R6, 0x3, P0 ;  /* 0x0000000705057c11 */ /* 0x000fe200080f1c06 */
[----:B------:R-:W0:Y:S05]  /*0fb0*/  LDCU.64 UR6, c[0x0][0x398] ;  /* 0x00007300ff0677ac */ /* 0x000e2a0008000a00 */
[----:B------:R-:W3:Y:S01]  /*0fc0*/  LDG.E.64 R4, desc[UR8][R4.64] ;  /* 0x0000000804047981 */ /* 0x000ee2000c1e1b00 */
[----:B--2---:R-:W-:Y:S01]  /*0fd0*/  IMAD R6, R9, UR5, RZ ;  /* 0x0000000509067c24 */ /* 0x004fe2000f8e02ff */
[----:B------:R-:W-:Y:S01]  /*0fe0*/  SHF.R.S32.HI R14, RZ, 0x1f, R3 ;  /* 0x0000001fff0e7819 */ /* 0x000fe20000011403 */
[----:B------:R-:W-:-:S03]  /*0ff0*/  IMAD R15, R8, UR4, RZ ;  /* 0x00000004080f7c24 */ /* 0x000fc6000f8e02ff */
[----:B------:R-:W-:Y:S02]  /*1000*/  SHF.R.S32.HI R7, RZ, 0x1f, R6 ;  /* 0x0000001fff077819 */ /* 0x000fe40000011406 */
[----:B------:R-:W-:Y:S02]  /*1010*/  SHF.R.S32.HI R16, RZ, 0x1f, R15 ;  /* 0x0000001fff107819 */ /* 0x000fe4000001140f */
[CC--:B------:R-:W-:Y:S02]  /*1020*/  IADD3 R8, P0, P1, R6.reuse, R15.reuse, R2 ;  /* 0x0000000f06087210 */ /* 0x0c0fe4000791e002 */
[----:B------:R-:W-:Y:S02]  /*1030*/  IADD3 R15, P2, P3, R6, R15, R3 ;  /* 0x0000000f060f7210 */ /* 0x000fe40007b5e003 */
[----:B------:R-:W-:Y:S02]  /*1040*/  IADD3.X R9, PT, PT, R7, R16, R20, P0, P1 ;  /* 0x0000001007097210 */ /* 0x000fe400007e2414 */
[----:B0-----:R-:W-:-:S02]  /*1050*/  LEA R6, P0, R8, UR6, 0x3 ;  /* 0x0000000608067c11 */ /* 0x001fc4000f8018ff */
[----:B------:R-:W-:Y:S02]  /*1060*/  IADD3.X R16, PT, PT, R7, R16, R14, P2, P3 ;  /* 0x0000001007107210 */ /* 0x000fe400017e640e */
[C---:B------:R-:W-:Y:S02]  /*1070*/  LEA R14, P1, R15.reuse, UR6, 0x3 ;  /* 0x000000060f0e7c11 */ /* 0x040fe4000f8218ff */
[----:B------:R-:W-:Y:S02]  /*1080*/  LEA.HI.X R7, R8, UR7, R9, 0x3, P0 ;  /* 0x0000000708077c11 */ /* 0x000fe400080f1c09 */
[----:B------:R-:W-:Y:S01]  /*1090*/  LEA.HI.X R15, R15, UR7, R16, 0x3, P1 ;  /* 0x000000070f0f7c11 */ /* 0x000fe200088f1c10 */
[-C--:B---3--:R-:W-:Y:S02]  /*10a0*/  DMUL R8, R12, R4.reuse ;  /* 0x000000040c087228 */ /* 0x088fe40000000000 */
[----:B------:R-:W-:-:S05]  /*10b0*/  DMUL R4, R10, R4 ;  /* 0x000000040a047228 */ /* 0x000fca0000000000 */
[----:B------:R2:W-:Y:S04]  /*10c0*/  REDG.E.ADD.F64.RN.STRONG.GPU desc[UR8][R6.64], R8 ;  /* 0x00000008060079a6 */ /* 0x0005e8000c12ff08 */
[----:B------:R2:W-:Y:S02]  /*10d0*/  REDG.E.ADD.F64.RN.STRONG.GPU desc[UR8][R14.64], R4 ;  /* 0x000000040e0079a6 */ /* 0x0005e4000c12ff08 */
.L_x_2:
[----:B------:R-:W3:Y:S01]  /*10e0*/  LDCU UR5, c[0x0][0x3ac] ;  /* 0x00007580ff0577ac */ /* 0x000ee20008000800 */
[----:B------:R-:W-:-:S04]  /*10f0*/  UIADD3 UR4, UPT, UPT, UR4, 0x1, URZ ;  /* 0x0000000104047890 */ /* 0x000fc8000fffe0ff */
[----:B---3--:R-:W-:-:S09]  /*1100*/  UISETP.GE.AND UP0, UPT, UR4, UR5, UPT ;  /* 0x000000050400728c */ /* 0x008fd2000bf06270 */
[----:B------:R-:W-:Y:S05]  /*1110*/  BRA.U !UP0, `(.L_x_6) ;  /* 0xfffffff108c47547 */ /* 0x000fea000b83ffff */
[----:B------:R-:W-:Y:S05]  /*1120*/  EXIT ;  /* 0x000000000000794d */ /* 0x000fea0003800000 */
.L_x_0:
[----:B------:R-:W0:Y:S02]  /*1130*/  LDC R0, c[0x0][0x3ac] ;  /* 0x0000eb00ff007b82 */ /* 0x000e240000000800 */
[----:B0-----:R-:W-:-:S13]  /*1140*/  ISETP.GE.AND P0, PT, R0, 0x1, PT ;  /* 0x000000010000780c */ /* 0x001fda0003f06270 */
[----:B------:R-:W-:Y:S05]  /*1150*/  @!P0 EXIT ;  /* 0x000000000000894d */ /* 0x000fea0003800000 */
[----:B------:R-:W0:Y:S01]  /*1160*/  LDCU UR4, c[0x0][0x3c8] ;  /* 0x00007900ff0477ac */ /* 0x000e220008000800 */
[----:B------:R-:W1:Y:S01]  /*1170*/  LDCU UR5, c[0x0][0x3a8] ;  /* 0x00007500ff0577ac */ /* 0x000e620008000800 */
[C---:B0-----:R-:W-:Y:S01]  /*1180*/  IMAD R0, R6.reuse, UR4, RZ ;  /* 0x0000000406007c24 */ /* 0x041fe2000f8e02ff */
[----:B------:R-:W-:Y:S01]  /*1190*/  UMOV UR4, URZ ;  /* 0x000000ff00047c82 */ /* 0x000fe20008000000 */
[----:B-1----:R-:W-:-:S03]  /*11a0*/  IMAD R12, R6, UR5, RZ ;  /* 0x00000005060c7c24 */ /* 0x002fc6000f8e02ff */
[----:B------:R-:W-:Y:S02]  /*11b0*/  SHF.R.S32.HI R13, RZ, 0x1f, R0 ;  /* 0x0000001fff0d7819 */ /* 0x000fe40000011400 */
[----:B------:R-:W-:-:S07]  /*11c0*/  SHF.R.S32.HI R14, RZ, 0x1f, R12 ;  /* 0x0000001fff0e7819 */ /* 0x000fce000001140c */
.L_x_11:
[----:B0-----:R-:W0:Y:S02]  /*11d0*/  LDCU UR7, c[0x0][0x3b0] ;  /* 0x00007600ff0777ac */ /* 0x001e240008000800 */
[----:B0-----:R-:W-:-:S09]  /*11e0*/  UISETP.GE.AND UP0, UPT, UR7, 0x1, UPT ;  /* 0x000000010700788c */ /* 0x001fd2000bf06270 */
[----:B-1--4-:R-:W-:Y:S05]  /*11f0*/  BRA.U !UP0, `(.L_x_7) ;  /* 0x0000000908287547 */ /* 0x012fea000b800000 */
[----:B------:R-:W0:Y:S01]  /*1200*/  LDC R17, c[0x0][0x3c0] ;  /* 0x0000f000ff117b82 */ /* 0x000e220000000800 */
[----:B------:R-:W-:Y:S01]  /*1210*/  UISETP.GT.AND UP1, UPT, UR7, 0x3, UPT ;  /* 0x000000030700788c */ /* 0x000fe2000bf24270 */
[----:B------:R-:W-:Y:S01]  /*1220*/  UMOV UR5, URZ ;  /* 0x000000ff00057c82 */ /* 0x000fe20008000000 */
[----:B------:R-:W-:-:S05]  /*1230*/  UPLOP3.LUT UP0, UPT, UPT, UPT, UPT, 0x80, 0x8 ;  /* 0x000000000008789c */ /* 0x000fca0003f0f070 */
[----:B------:R-:W1:Y:S01]  /*1240*/  LDC R3, c[0x0][0x3a0] ;  /* 0x0000e800ff037b82 */ /* 0x000e620000000800 */
[----:B0-----:R-:W-:-:S05]  /*1250*/  IMAD R17, R17, UR4, RZ ;  /* 0x0000000411117c24 */ /* 0x001fca000f8e02ff */
[----:B------:R-:W-:Y:S01]  /*1260*/  IADD3 R15, P0, PT, R0, R17, RZ ;  /* 0x00000011000f7210 */ /* 0x000fe20007f1e0ff */
[----:B-1----:R-:W-:-:S03]  /*1270*/  IMAD R3, R3, UR4, RZ ;  /* 0x0000000403037c24 */ /* 0x002fc6000f8e02ff */
[----:B------:R-:W-:Y:S02]  /*1280*/  LEA.HI.X.SX32 R17, R17, R13, 0x1, P0 ;  /* 0x0000000d11117211 */ /* 0x000fe400000f0eff */
[----:B------:R-:W-:-:S04]  /*1290*/  IADD3 R16, P1, PT, R12, R3, RZ ;  /* 0x000000030c107210 */ /* 0x000fc80007f3e0ff */
[----:B------:R-:W-:Y:S01]  /*12a0*/  LEA.HI.X.SX32 R18, R3, R14, 0x1, P1 ;  /* 0x0000000e03127211 */ /* 0x000fe200008f0eff */
[----:B------:R-:W-:Y:S08]  /*12b0*/  BRA.U !UP1, `(.L_x_8) ;  /* 0x0000000509107547 */ /* 0x000ff0000b800000 */
[----:B------:R-:W0:Y:S01]  /*12c0*/  LDC R19, c[0x0][0x3c4] ;  /* 0x0000f100ff137b82 */ /* 0x000e220000000800 */
[----:B------:R-:W1:Y:S01]  /*12d0*/  LDCU.64 UR12, c[0x0][0x3b8] ;  /* 0x00007700ff0c77ac */ /* 0x000e620008000a00 */
[----:B------:R-:W2:Y:S06]  /*12e0*/  LDCU.64 UR14, c[0x0][0x398] ;  /* 0x00007300ff0e77ac */ /* 0x000eac0008000a00 */
[----:B------:R-:W3:Y:S01]  /*12f0*/  LDC R20, c[0x0][0x3a4] ;  /* 0x0000e900ff147b82 */ /* 0x000ee20000000800 */
[----:B------:R-:W-:Y:S02]  /*1300*/  UIADD3 UR10, UPT, UPT, UR7, -0x3, URZ ;  /* 0xfffffffd070a7890 */ /* 0x000fe4000fffe0ff */
[----:B------:R-:W-:-:S11]  /*1310*/  UPLOP3.LUT UP0, UPT, UPT, UPT, UPT, 0x40, 0x4 ;  /* 0x000000000004789c */ /* 0x000fd60003f0e870 */
.L_x_9:
[----:B0---4-:R-:W-:Y:S02]  /*1320*/  IMAD R2, R19, UR5, RZ ;  /* 0x0000000513027c24 */ /* 0x011fe4000f8e02ff */
[----:B---3--:R-:W-:-:S03]  /*1330*/  IMAD R3, R20, UR5, RZ ;  /* 0x0000000514037c24 */ /* 0x008fc6000f8e02ff */
[C---:B------:R-:W-:Y:S02]  /*1340*/  IADD3 R6, P0, PT, R2.reuse, R15, RZ ;  /* 0x0000000f02067210 */ /* 0x040fe40007f1e0ff */
[C---:B------:R-:W-:Y:S02]  /*1350*/  IADD3 R4, P1, PT, R3.reuse, R16, RZ ;  /* 0x0000001003047210 */ /* 0x040fe40007f3e0ff */
[----:B------:R-:W-:Y:S02]  /*1360*/  LEA.HI.X.SX32 R7, R2, R17, 0x1, P0 ;  /* 0x0000001102077211 */ /* 0x000fe400000f0eff */
[----:B------:R-:W-:Y:S02]  /*1370*/  LEA.HI.X.SX32 R5, R3, R18, 0x1, P1 ;  /* 0x0000001203057211 */ /* 0x000fe400008f0eff */
[----:B-1----:R-:W-:Y:S02]  /*1380*/  LEA R2, P0, R6, UR12, 0x3 ;  /* 0x0000000c06027c11 */ /* 0x002fe4000f8018ff */
[----:B--2---:R-:W-:-:S02]  /*1390*/  LEA R24, P1, R4, UR14, 0x3 ;  /* 0x0000000e04187c11 */ /* 0x004fc4000f8218ff */
[----:B------:R-:W-:Y:S02]  /*13a0*/  LEA.HI.X R3, R6, UR13, R7, 0x3, P0 ;  /* 0x0000000d06037c11 */ /* 0x000fe400080f1c07 */
[----:B------:R-:W-:-:S04]  /*13b0*/  LEA.HI.X R25, R4, UR15, R5, 0x3, P1 ;  /* 0x0000000f04197c11 */ /* 0x000fc800088f1c05 */
[----:B------:R-:W2:Y:S04]  /*13c0*/  LDG.E.64 R2, desc[UR8][R2.64] ;  /* 0x0000000802027981 */ /* 0x000ea8000c1e1b00 */
[----:B------:R-:W2:Y:S01]  /*13d0*/  LDG.E.64 R6, desc[UR8][R24.64] ;  /* 0x0000000818067981 */ /* 0x000ea2000c1e1b00 */
[----:B------:R-:W-:-:S06]  /*13e0*/  UIADD3 UR6, UPT, UPT, UR5, 0x1, URZ ;  /* 0x0000000105067890 */ /* 0x000fcc000fffe0ff */
[----:B------:R-:W-:Y:S02]  /*13f0*/  IMAD R4, R19, UR6, RZ ;  /* 0x0000000613047c24 */ /* 0x000fe4000f8e02ff */
[----:B------:R-:W-:-:S03]  /*1400*/  IMAD R5, R20, UR6, RZ ;  /* 0x0000000614057c24 */ /* 0x000fc6000f8e02ff */
[C---:B------:R-:W-:Y:S02]  /*1410*/  IADD3 R9, P0, PT, R4.reuse, R15, RZ ;  /* 0x0000000f04097210 */ /* 0x040fe40007f1e0ff */
[C---:B------:R-:W-:Y:S02]  /*1420*/  IADD3 R8, P1, PT, R5.reuse, R16, RZ ;  /* 0x0000001005087210 */ /* 0x040fe40007f3e0ff */
[----:B------:R-:W-:Y:S02]  /*1430*/  LEA.HI.X.SX32 R10, R4, R17, 0x1, P0 ;  /* 0x00000011040a7211 */ /* 0x000fe400000f0eff */
[----:B------:R-:W-:Y:S02]  /*1440*/  LEA.HI.X.SX32 R5, R5, R18, 0x1, P1 ;  /* 0x0000001205057211 */ /* 0x000fe400008f0eff */
[----:B------:R-:W-:Y:S02]  /*1450*/  LEA R22, P0, R9, UR12, 0x3 ;  /* 0x0000000c09167c11 */ /* 0x000fe4000f8018ff */
[----:B------:R-:W-:-:S02]  /*1460*/  LEA R4, P1, R8, UR14, 0x3 ;  /* 0x0000000e08047c11 */ /* 0x000fc4000f8218ff */
[----:B------:R-:W-:Y:S02]  /*1470*/  LEA.HI.X R23, R9, UR13, R10, 0x3, P0 ;  /* 0x0000000d09177c11 */ /* 0x000fe400080f1c0a */
[----:B------:R-:W-:Y:S01]  /*1480*/  LEA.HI.X R5, R8, UR15, R5, 0x3, P1 ;  /* 0x0000000f08057c11 */ /* 0x000fe200088f1c05 */
[----:B--2---:R-:W-:-:S07]  /*1490*/  DADD R2, R6, R2 ;  /* 0x0000000006027229 */ /* 0x004fce0000000002 */
[----:B------:R0:W-:Y:S04]  /*14a0*/  STG.E.64 desc[UR8][R24.64], R2 ;  /* 0x0000000218007986 */ /* 0x0001e8000c101b08 */
[----:B------:R-:W2:Y:S04]  /*14b0*/  LDG.E.64 R6, desc[UR8][R22.64] ;  /* 0x0000000816067981 */ /* 0x000ea8000c1e1b00 */
[----:B------:R-:W2:Y:S01]  /*14c0*/  LDG.E.64 R8, desc[UR8][R4.64] ;  /* 0x0000000804087981 */ /* 0x000ea2000c1e1b00 */
[----:B------:R-:W-:-:S06]  /*14d0*/  UIADD3 UR6, UPT, UPT, UR5, 0x2, URZ ;  /* 0x0000000205067890 */ /* 0x000fcc000fffe0ff */
[----:B------:R-:W-:Y:S02]  /*14e0*/  IMAD R10, R19, UR6, RZ ;  /* 0x00000006130a7c24 */ /* 0x000fe4000f8e02ff */
[----:B------:R-:W-:-:S03]  /*14f0*/  IMAD R11, R20, UR6, RZ ;  /* 0x00000006140b7c24 */ /* 0x000fc6000f8e02ff */
[C---:B------:R-:W-:Y:S02]  /*1500*/  IADD3 R27, P0, PT, R10.reuse, R15, RZ ;  /* 0x0000000f0a1b7210 */ /* 0x040fe40007f1e0ff */
[----:B------:R-:W-:Y:S02]  /*1510*/  IADD3 R21, P1, PT, R11, R16, RZ ;  /* 0x000000100b157210 */ /* 0x000fe40007f3e0ff */
[----:B------:R-:W-:Y:S02]  /*1520*/  LEA.HI.X.SX32 R28, R10, R17, 0x1, P0 ;  /* 0x000000110a1c7211 */ /* 0x000fe400000f0eff */
[----:B------:R-:W-:Y:S02]  /*1530*/  LEA R10, P0, R27, UR12, 0x3 ;  /* 0x0000000c1b0a7c11 */ /* 0x000fe4000f8018ff */
[----:B------:R-:W-:Y:S02]  /*1540*/  LEA.HI.X.SX32 R26, R11, R18, 0x1, P1 ;  /* 0x000000120b1a7211 */ /* 0x000fe400008f0eff */
[----:B0-----:R-:W-:-:S02]  /*1550*/  LEA R2, P1, R21, UR14, 0x3 ;  /* 0x0000000e15027c11 */ /* 0x001fc4000f8218ff */
        /* <DEDUP_REMOVED lines=21> */
[----:B------:R-:W-:-:S04]  /*16b0*/  UIADD3 UR5, UPT, UPT, UR5, 0x4, URZ ;  /* 0x0000000405057890 */ /* 0x000fc8000fffe0ff */
[----:B------:R-:W-:Y:S01]  /*16c0*/  UISETP.GE.AND UP1, UPT, UR5, UR10, UPT ;  /* 0x0000000a0500728c */ /* 0x000fe2000bf26270 */
[----:B--2---:R-:W-:-:S07]  /*16d0*/  DADD R10, R10, R8 ;  /* 0x000000000a0a7229 */ /* 0x004fce0000000008 */
[----:B------:R4:W-:Y:S01]  /*16e0*/  STG.E.64 desc[UR8][R4.64], R10 ;  /* 0x0000000a04007986 */ /* 0x0009e2000c101b08 */
[----:B------:R-:W-:Y:S05]  /*16f0*/  BRA.U !UP1, `(.L_x_9) ;  /* 0xfffffffd09087547 */ /* 0x000fea000b83ffff */
.L_x_8:
[----:B------:R-:W-:-:S04]  /*1700*/  UIADD3 UR6, UPT, UPT, -UR5, UR7, URZ ;  /* 0x0000000705067290 */ /* 0x000fc8000fffe1ff */
[----:B------:R-:W-:-:S09]  /*1710*/  UISETP.GT.AND UP1, UPT, UR6, 0x1, UPT ;  /* 0x000000010600788c */ /* 0x000fd2000bf24270 */
[----:B------:R-:W-:Y:S05]  /*1720*/  BRA.U !UP1, `(.L_x_10) ;  /* 0x00000001098c7547 */ /* 0x000fea000b800000 */
[----:B----4-:R-:W0:Y:S01]  /*1730*/  LDC R10, c[0x0][0x3c4] ;  /* 0x0000f100ff0a7b82 */ /* 0x010e220000000800 */
[----:B------:R-:W1:Y:S01]  /*1740*/  LDCU.64 UR10, c[0x0][0x3b8] ;  /* 0x00007700ff0a77ac */ /* 0x000e620008000a00 */
[----:B------:R-:W2:Y:S06]  /*1750*/  LDCU.64 UR12, c[0x0][0x398] ;  /* 0x00007300ff0c77ac */ /* 0x000eac0008000a00 */
[----:B------:R-:W3:Y:S01]  /*1760*/  LDC R11, c[0x0][0x3a4] ;  /* 0x0000e900ff0b7b82 */ /* 0x000ee20000000800 */
[----:B0-----:R-:W-:-:S05]  /*1770*/  IMAD R2, R10, UR5, RZ ;  /* 0x000000050a027c24 */ /* 0x001fca000f8e02ff */
[----:B------:R-:W-:Y:S01]  /*1780*/  IADD3 R5, P0, PT, R2, R15, RZ ;  /* 0x0000000f02057210 */ /* 0x000fe20007f1e0ff */
[----:B---3--:R-:W-:-:S03]  /*1790*/  IMAD R3, R11, UR5, RZ ;  /* 0x000000050b037c24 */ /* 0x008fc6000f8e02ff */
[----:B------:R-:W-:Y:S02]  /*17a0*/  LEA.HI.X.SX32 R8, R2, R17, 0x1, P0 ;  /* 0x0000001102087211 */ /* 0x000fe400000f0eff */
[----:B-1----:R-:W-:Y:S02]  /*17b0*/  LEA R6, P0, R5, UR10, 0x3 ;  /* 0x0000000a05067c11 */ /* 0x002fe4000f8018ff */
[----:B------:R-:W-:Y:S02]  /*17c0*/  IADD3 R4, P1, PT, R3, R16, RZ ;  /* 0x0000001003047210 */ /* 0x000fe40007f3e0ff */
[----:B------:R-:W-:Y:S02]  /*17d0*/  LEA.HI.X R7, R5, UR11, R8, 0x3, P0 ;  /* 0x0000000b05077c11 */ /* 0x000fe400080f1c08 */
[----:B------:R-:W-:Y:S02]  /*17e0*/  LEA.HI.X.SX32 R3, R3, R18, 0x1, P1 ;  /* 0x0000001203037211 */ /* 0x000fe400008f0eff */
[----:B--2---:R-:W-:-:S02]  /*17f0*/  LEA R2, P1, R4, UR12, 0x3 ;  /* 0x0000000c04027c11 */ /* 0x004fc4000f8218ff */
[----:B------:R-:W2:Y:S02]  /*1800*/  LDG.E.64 R6, desc[UR8][R6.64] ;  /* 0x0000000806067981 */ /* 0x000ea4000c1e1b00 */
[----:B------:R-:W-:-:S05]  /*1810*/  LEA.HI.X R3, R4, UR13, R3, 0x3, P1 ;  /* 0x0000000d04037c11 */ /* 0x000fca00088f1c03 */
        /* <DEDUP_REMOVED lines=9> */
[----:B------:R-:W-:-:S02]  /*18b0*/  LEA R4, P1, R19, UR12, 0x3 ;  /* 0x0000000c13047c11 */ /* 0x000fc4000f8218ff */
[----:B------:R-:W-:Y:S02]  /*18c0*/  LEA.HI.X R11, R11, UR11, R22, 0x3, P0 ;  /* 0x0000000b0b0b7c11 */ /* 0x000fe400080f1c16 */
[----:B------:R-:W-:Y:S01]  /*18d0*/  LEA.HI.X R5, R19, UR13, R20, 0x3, P1 ;  /* 0x0000000d13057c11 */ /* 0x000fe200088f1c14 */
[----:B--2---:R-:W-:-:S07]  /*18e0*/  DADD R6, R8, R6 ;  /* 0x0000000008067229 */ /* 0x004fce0000000006 */
[----:B------:R0:W-:Y:S04]  /*18f0*/  STG.E.64 desc[UR8][R2.64], R6 ;  /* 0x0000000602007986 */ /* 0x0001e8000c101b08 */
[----:B------:R-:W2:Y:S04]  /*1900*/  LDG.E.64 R10, desc[UR8][R10.64] ;  /* 0x000000080a0a7981 */ /* 0x000ea8000c1e1b00 */
[----:B------:R-:W2:Y:S01]  /*1910*/  LDG.E.64 R8, desc[UR8][R4.64] ;  /* 0x0000000804087981 */ /* 0x000ea2000c1e1b00 */
[----:B------:R-:W-:Y:S02]  /*1920*/  UIADD3 UR5, UPT, UPT, UR5, 0x2, URZ ;  /* 0x0000000205057890 */ /* 0x000fe4000fffe0ff */
[----:B------:R-:W-:Y:S01]  /*1930*/  UPLOP3.LUT UP0, UPT, UPT, UPT, UPT, 0x40, 0x4 ;  /* 0x000000000004789c */ /* 0x000fe20003f0e870 */
[----:B--2---:R-:W-:-:S07]  /*1940*/  DADD R8, R8, R10 ;  /* 0x0000000008087229 */ /* 0x004fce000000000a */
[----:B------:R0:W-:Y:S04]  /*1950*/  STG.E.64 desc[UR8][R4.64], R8 ;  /* 0x0000000804007986 */ /* 0x0001e8000c101b08 */
.L_x_10:
[----:B------:R-:W-:-:S09]  /*1960*/  UISETP.LT.OR UP0, UPT, UR5, UR7, UP0 ;  /* 0x000000070500728c */ /* 0x000fd20008701670 */
[----:B------:R-:W-:Y:S05]  /*1970*/  BRA.U !UP0, `(.L_x_7) ;  /* 0x0000000108487547 */ /* 0x000fea000b800000 */
[----:B0---4-:R-:W0:Y:S01]  /*1980*/  LDC R2, c[0x0][0x3c4] ;  /* 0x0000f100ff027b82 */ /* 0x011e220000000800 */
        /* <DEDUP_REMOVED lines=14> */
[----:B------:R-:W2:Y:S02]  /*1a70*/  LDG.E.64 R4, desc[UR8][R2.64] ;  /* 0x0000000802047981 */ /* 0x000ea4000c1e1b00 */
[----:B--2---:R-:W-:-:S07]  /*1a80*/  DADD R4, R4, R6 ;  /* 0x0000000004047229 */ /* 0x004fce0000000006 */
[----:B------:R1:W-:Y:S04]  /*1a90*/  STG.E.64 desc[UR8][R2.64], R4 ;  /* 0x0000000402007986 */ /* 0x0003e8000c101b08 */
.L_x_7:
[----:B------:R-:W2:Y:S01]  /*1aa0*/  LDCU UR5, c[0x0][0x3ac] ;  /* 0x00007580ff0577ac */ /* 0x000ea20008000800 */
[----:B------:R-:W-:-:S04]  /*1ab0*/  UIADD3 UR4, UPT, UPT, UR4, 0x1, URZ ;  /* 0x0000000104047890 */ /* 0x000fc8000fffe0ff */
[----:B--2---:R-:W-:-:S09]  /*1ac0*/  UISETP.GE.AND UP0, UPT, UR4, UR5, UPT ;  /* 0x000000050400728c */ /* 0x004fd2000bf06270 */
[----:B------:R-:W-:Y:S05]  /*1ad0*/  BRA.U !UP0, `(.L_x_11) ;  /* 0xfffffff508bc7547 */ /* 0x000fea000b83ffff */
[----:B------:R-:W-:Y:S05]  /*1ae0*/  EXIT ;  /* 0x000000000000794d */ /* 0x000fea0003800000 */
.L_x_12:
[----:B------:R-:W-:-:S00]  /*1af0*/  BRA `(.L_x_12) ;  /* 0xfffffffc00fc7947 */ /* 0x000fc0000383ffff */
[----:B------:R-:W-:-:S00]  /*1b00*/  NOP ;  /* 0x0000000000007918 */ /* 0x000fc00000000000 */
[----:B------:R-:W-:-:S00]  /*1b10*/  NOP ;  /* 0x0000000000007918 */ /* 0x000fc00000000000 */
[----:B------:R-:W-:-:S00]  /*1b20*/  NOP ;  /* 0x0000000000007918 */ /* 0x000fc00000000000 */
[----:B------:R-:W-:-:S00]  /*1b30*/  NOP ;  /* 0x0000000000007918 */ /* 0x000fc00000000000 */
[----:B------:R-:W-:-:S00]  /*1b40*/  NOP ;  /* 0x0000000000007918 */ /* 0x000fc00000000000 */
[----:B------:R-:W-:-:S00]  /*1b50*/  NOP ;  /* 0x0000000000007918 */ /* 0x000fc00000000000 */
[----:B------:R-:W-:-:S00]  /*1b60*/  NOP ;  /* 0x0000000000007918 */ /* 0x000fc00000000000 */
[----:B------:R-:W-:-:S00]  /*1b70*/  NOP ;  /* 0x0000000000007918 */ /* 0x000fc00000000000 */
.L_x_76:


//--------------------- .text._Z24caffe_gpu_interp2_kernelIddEviT0_b15THCDeviceTensorIT_Li3Ei16DefaultPtrTraitsES4_ --------------------------
	.section	.text._Z24caffe_gpu_interp2_kernelIddEviT0_b15THCDeviceTensorIT_Li3Ei16DefaultPtrTraitsES4_,"ax",@progbits
	.align	128
        .global         _Z24caffe_gpu_interp2_kernelIddEviT0_b15THCDeviceTensorIT_Li3Ei16DefaultPtrTraitsES4_
        .type           _Z24caffe_gpu_interp2_kernelIddEviT0_b15THCDeviceTensorIT_Li3Ei16DefaultPtrTraitsES4_,@function
        .size           _Z24caffe_gpu_interp2_kernelIddEviT0_b15THCDeviceTensorIT_Li3Ei16DefaultPtrTraitsES4_,(.L_x_77 - _Z24caffe_gpu_interp2_kernelIddEviT0_b15THCDeviceTensorIT_Li3Ei16DefaultPtrTraitsES4_)
        .other          _Z24caffe_gpu_interp2_kernelIddEviT0_b15THCDeviceTensorIT_Li3Ei16DefaultPtrTraitsES4_,@"STO_CUDA_ENTRY STV_DEFAULT"
_Z24caffe_gpu_interp2_kernelIddEviT0_b15THCDeviceTensorIT_Li3Ei16DefaultPtrTraitsES4_:
.text._Z24caffe_gpu_interp2_kernelIddEviT0_b15THCDeviceTensorIT_Li3Ei16DefaultPtrTraitsES4_:
        /* <DEDUP_REMOVED lines=51> */
.L_x_14:
        /* <DEDUP_REMOVED lines=16> */
.L_x_19:
        /* <DEDUP_REMOVED lines=11> */
[----:B------:R-:W-:Y:S01]  /*04e0*/  UIADD3 UR10, UPT, UPT, UR12, -0x3, URZ ;  /* 0xfffffffd0c0a7890 */ /* 0x000fe2000fffe0ff */
[----:B------:R-:W3:Y:S02]  /*04f0*/  LDCU UR13, c[0x0][0x3a4] ;  /* 0x00007480ff0d77ac */ /* 0x000ee40008000800 */
[----:B0-----:R-:W0:Y:S01]  /*0500*/  LDC R4, c[0x0][0x3c4] ;  /* 0x0000f100ff047b82 */ /* 0x001e220000000800 */
[----:B------:R-:W4:Y:S01]  /*0510*/  LDCU.64 UR14, c[0x0][0x398] ;  /* 0x00007300ff0e77ac */ /* 0x000f220008000a00 */
[----:B------:R-:W0:Y:S01]  /*0520*/  LDCU.64 UR16, c[0x0][0x3b8] ;  /* 0x00007700ff1077ac */ /* 0x000e220008000a00 */
[----:B--2---:R-:W-:-:S02]  /*0530*/  UIMAD UR6, UR4, UR6, URZ ;  /* 0x00000006040672a4 */ /* 0x004fc4000f8e02ff */
[----:B------:R-:W-:Y:S02]  /*0540*/  UPLOP3.LUT UP0, UPT, UPT, UPT, UPT, 0x40, 0x4 ;  /* 0x000000000004789c */ /* 0x000fe40003f0e870 */
[----:B------:R-:W-:Y:S01]  /*0550*/  USHF.R.S32.HI UR7, URZ, 0x1f, UR6 ;  /* 0x0000001fff077899 */ /* 0x000fe20008011406 */
[----:B-1----:R-:W-:Y:S01]  /*0560*/  IMAD R9, R9, UR4, RZ ;  /* 0x0000000409097c24 */ /* 0x002fe2000f8e02ff */
[----:B------:R-:W-:Y:S02]  /*0570*/  IADD3 R5, P0, PT, R2, UR6, RZ ;  /* 0x0000000602057c10 */ /* 0x000fe4000ff1e0ff */
[C---:B------:R-:W-:Y:S02]  /*0580*/  IADD3 R6, P1, PT, R3.reuse, UR6, RZ ;  /* 0x0000000603067c10 */ /* 0x040fe4000ff3e0ff */
[----:B------:R-:W-:Y:S02]  /*0590*/  IADD3 R7, P2, PT, R0, R9, RZ ;  /* 0x0000000900077210 */ /* 0x000fe40007f5e0ff */
[----:B------:R-:W-:-:S02]  /*05a0*/  LEA.HI.X.SX32 R20, R3, UR7, 0x1, P1 ;  /* 0x0000000703147c11 */ /* 0x000fc400088f0eff */
[----:B------:R-:W-:Y:S02]  /*05b0*/  LEA.HI.X.SX32 R8, R9, R8, 0x1, P2 ;  /* 0x0000000809087211 */ /* 0x000fe400010f0eff */
[----:B0--34-:R-:W-:-:S07]  /*05c0*/  IADD3.X R9, PT, PT, R14, UR7, RZ, P0, !PT ;  /* 0x000000070e097c10 */ /* 0x019fce00087fe4ff */
.L_x_17:
[----:B------:R-:W-:-:S04]  /*05d0*/  UIMAD UR6, UR5, UR13, URZ ;  /* 0x0000000d050672a4 */ /* 0x000fc8000f8e02ff */
[----:B------:R-:W-:Y:S02]  /*05e0*/  USHF.R.S32.HI UR7, URZ, 0x1f, UR6 ;  /* 0x0000001fff077899 */ /* 0x000fe40008011406 */
[----:B------:R-:W-:-:S04]  /*05f0*/  IADD3 R14, P0, PT, R6, UR6, RZ ;  /* 0x00000006060e7c10 */ /* 0x000fc8000ff1e0ff */
[----:B------:R-:W-:Y:S02]  /*0600*/  IADD3.X R15, PT, PT, R20, UR7, RZ, P0, !PT ;  /* 0x00000007140f7c10 */ /* 0x000fe400087fe4ff */
[C---:B-1----:R-:W-:Y:S02]  /*0610*/  LEA R16, P1, R14.reuse, UR14, 0x3 ;  /* 0x0000000e0e107c11 */ /* 0x042fe4000f8218ff */
[----:B------:R-:W-:Y:S02]  /*0620*/  IADD3 R18, P0, PT, R5, UR6, RZ ;  /* 0x0000000605127c10 */ /* 0x000fe4000ff1e0ff */
[----:B------:R-:W-:Y:S02]  /*0630*/  LEA.HI.X R17, R14, UR15, R15, 0x3, P1 ;  /* 0x0000000f0e117c11 */ /* 0x000fe400088f1c0f */
[----:B------:R-:W-:Y:S02]  /*0640*/  IADD3.X R15, PT, PT, R9, UR7, RZ, P0, !PT ;  /* 0x00000007090f7c10 */ /* 0x000fe400087fe4ff */
[C---:B------:R-:W-:Y:S01]  /*0650*/  LEA R14, P0, R18.reuse, UR14, 0x3 ;  /* 0x0000000e120e7c11 */ /* 0x040fe2000f8018ff */
[----:B------:R0:W2:Y:S03]  /*0660*/  LDG.E.64 R24, desc[UR8][R16.64] ;  /* 0x0000000810187981 */ /* 0x0000a6000c1e1b00 */
[----:B------:R-:W-:-:S06]  /*0670*/  LEA.HI.X R15, R18, UR15, R15, 0x3, P0 ;  /* 0x0000000f120f7c11 */ /* 0x000fcc00080f1c0f */
[----:B------:R-:W3:Y:S01]  /*0680*/  LDG.E.64 R14, desc[UR8][R14.64] ;  /* 0x000000080e0e7981 */ /* 0x000ee2000c1e1b00 */
[----:B------:R-:W-:Y:S01]  /*0690*/  IMAD R18, R4, UR5, RZ ;  /* 0x0000000504127c24 */ /* 0x000fe2000f8e02ff */
[----:B------:R-:W-:-:S04]  /*06a0*/  UIADD3 UR6, UPT, UPT, UR5, 0x1, URZ ;  /* 0x0000000105067890 */ /* 0x000fc8000fffe0ff */
[----:B------:R-:W-:Y:S01]  /*06b0*/  IADD3 R19, P0, PT, R18, R7, RZ ;  /* 0x0000000712137210 */ /* 0x000fe20007f1e0ff */
[----:B------:R-:W-:-:S03]  /*06c0*/  UIMAD UR7, UR6, UR13, URZ ;  /* 0x0000000d060772a4 */ /* 0x000fc6000f8e02ff */
[----:B------:R-:W-:Y:S01]  /*06d0*/  LEA.HI.X.SX32 R22, R18, R8, 0x1, P0 ;  /* 0x0000000812167211 */ /* 0x000fe200000f0eff */
[----:B------:R-:W-:Y:S01]  /*06e0*/  USHF.R.S32.HI UR11, URZ, 0x1f, UR7 ;  /* 0x0000001fff0b7899 */ /* 0x000fe20008011407 */
[C---:B------:R-:W-:Y:S02]  /*06f0*/  LEA R18, P0, R19.reuse, UR16, 0x3 ;  /* 0x0000001013127c11 */ /* 0x040fe4000f8018ff */
[----:B0-----:R-:W-:Y:S02]  /*0700*/  IADD3 R17, P1, PT, R6, UR7, RZ ;  /* 0x0000000706117c10 */ /* 0x001fe4000ff3e0ff */
[----:B------:R-:W-:Y:S02]  /*0710*/  LEA.HI.X R19, R19, UR17, R22, 0x3, P0 ;  /* 0x0000001113137c11 */ /* 0x000fe400080f1c16 */
[----:B------:R-:W-:Y:S02]  /*0720*/  IADD3.X R22, PT, PT, R20, UR11, RZ, P1, !PT ;  /* 0x0000000b14167c10 */ /* 0x000fe40008ffe4ff */
[----:B------:R-:W-:-:S04]  /*0730*/  LEA R16, P1, R17, UR14, 0x3 ;  /* 0x0000000e11107c11 */ /* 0x000fc8000f8218ff */
[----:B------:R-:W-:Y:S01]  /*0740*/  LEA.HI.X R17, R17, UR15, R22, 0x3, P1 ;  /* 0x0000000f11117c11 */ /* 0x000fe200088f1c16 */
[----:B--2---:R-:W-:-:S08]  /*0750*/  DMUL R24, R12, R24 ;  /* 0x000000180c187228 */ /* 0x004fd00000000000 */
[----:B---3--:R-:W-:Y:S01]  /*0760*/  DFMA R24, R10, R14, R24 ;  /* 0x0000000e0a18722b */ /* 0x008fe20000000018 */
[----:B------:R-:W-:-:S04]  /*0770*/  IADD3 R15, P0, PT, R5, UR7, RZ ;  /* 0x00000007050f7c10 */ /* 0x000fc8000ff1e0ff */
[----:B------:R-:W-:Y:S02]  /*0780*/  IADD3.X R26, PT, PT, R9, UR11, RZ, P0, !PT ;  /* 0x0000000b091a7c10 */ /* 0x000fe400087fe4ff */
[----:B------:R0:W-:Y:S01]  /*0790*/  STG.E.64 desc[UR8][R18.64], R24 ;  /* 0x0000001812007986 */ /* 0x0001e2000c101b08 */
[----:B------:R-:W-:-:S03]  /*07a0*/  LEA R14, P0, R15, UR14, 0x3 ;  /* 0x0000000e0f0e7c11 */ /* 0x000fc6000f8018ff */
[----:B------:R1:W2:Y:S01]  /*07b0*/  LDG.E.64 R22, desc[UR8][R16.64] ;  /* 0x0000000810167981 */ /* 0x0002a2000c1e1b00 */
[----:B------:R-:W-:-:S06]  /*07c0*/  LEA.HI.X R15, R15, UR15, R26, 0x3, P0 ;  /* 0x0000000f0f0f7c11 */ /* 0x000fcc00080f1c1a */
[----:B------:R-:W3:Y:S01]  /*07d0*/  LDG.E.64 R14, desc[UR8][R14.64] ;  /* 0x000000080e0e7981 */ /* 0x000ee2000c1e1b00 */
[----:B------:R-:W-:Y:S01]  /*07e0*/  UIADD3 UR7, UPT, UPT, UR5, 0x2, URZ ;  /* 0x0000000205077890 */ /* 0x000fe2000fffe0ff */
[----:B------:R-:W-:-:S03]  /*07f0*/  IMAD R21, R4, UR6, RZ ;  /* 0x0000000604157c24 */ /* 0x000fc6000f8e02ff */
[----:B------:R-:W-:Y:S02]  /*0800*/  UIMAD UR6, UR7, UR13, URZ ;  /* 0x0000000d070672a4 */ /* 0x000fe4000f8e02ff */
[C---:B------:R-:W-:Y:S02]  /*0810*/  IADD3 R26, P0, PT, R21.reuse, R7, RZ ;  /* 0x00000007151a7210 */ /* 0x040fe40007f1e0ff */
[----:B------:R-:W-:Y:S02]  /*0820*/  USHF.R.S32.HI UR11, URZ, 0x1f, UR6 ;  /* 0x0000001fff0b7899 */ /* 0x000fe40008011406 */
[----:B-1----:R-:W-:Y:S02]  /*0830*/  IADD3 R17, P1, PT, R6, UR6, RZ ;  /* 0x0000000606117c10 */ /* 0x002fe4000ff3e0ff */
[----:B------:R-:W-:Y:S02]  /*0840*/  LEA.HI.X.SX32 R21, R21, R8, 0x1, P0 ;  /* 0x0000000815157211 */ /* 0x000fe400000f0eff */
[----:B0-----:R-:W-:-:S02]  /*0850*/  LEA R18, P0, R26, UR16, 0x3 ;  /* 0x000000101a127c11 */ /* 0x001fc4000f8018ff */
[----:B------:R-:W-:Y:S02]  /*0860*/  IADD3.X R24, PT, PT, R20, UR11, RZ, P1, !PT ;  /* 0x0000000b14187c10 */ /* 0x000fe40008ffe4ff */
[C---:B------:R-:W-:Y:S02]  /*0870*/  LEA R16, P1, R17.reuse, UR14, 0x3 ;  /* 0x0000000e11107c11 */ /* 0x040fe4000f8218ff */
[----:B------:R-:W-:Y:S02]  /*0880*/  LEA.HI.X R19, R26, UR17, R21, 0x3, P0 ;  /* 0x000000111a137c11 */ /* 0x000fe400080f1c15 */
        /* <DEDUP_REMOVED lines=16> */
[----:B0-----:R-:W-:Y:S02]  /*0990*/  LEA.HI.X.SX32 R18, R21, R8, 0x1, P0 ;  /* 0x0000000815127211 */ /* 0x001fe400000f0eff */
[----:B------:R-:W-:-:S02]  /*09a0*/  LEA R24, P0, R25, UR16, 0x3 ;  /* 0x0000001019187c11 */ /* 0x000fc4000f8018ff */
        /* <DEDUP_REMOVED lines=10> */
[----:B------:R-:W2:Y:S01]  /*0a50*/  LDG.E.64 R16, desc[UR8][R22.64] ;  /* 0x0000000816107981 */ /* 0x000ea2000c1e1b00 */
[----:B------:R-:W-:-:S06]  /*0a60*/  LEA.HI.X R15, R15, UR15, R18, 0x3, P0 ;  /* 0x0000000f0f0f7c11 */ /* 0x000fcc00080f1c12 */
[----:B------:R-:W3:Y:S01]  /*0a70*/  LDG.E.64 R14, desc[UR8][R14.64] ;  /* 0x000000080e0e7981 */ /* 0x000ee2000c1e1b00 */
[----:B------:R-:W-:Y:S01]  /*0a80*/  IMAD R18, R4, UR6, RZ ;  /* 0x0000000604127c24 */ /* 0x000fe2000f8e02ff */
[----:B------:R-:W-:-:S04]  /*0a90*/  UIADD3 UR5, UPT, UPT, UR5, 0x4, URZ ;  /* 0x0000000405057890 */ /* 0x000fc8000fffe0ff */
[----:B------:R-:W-:Y:S01]  /*0aa0*/  IADD3 R19, P0, PT, R18, R7, RZ ;  /* 0x0000000712137210 */ /* 0x000fe20007f1e0ff */
[----:B------:R-:W-:-:S03]  /*0ab0*/  UISETP.GE.AND UP1, UPT, UR5, UR10, UPT ;  /* 0x0000000a0500728c */ /* 0x000fc6000bf26270 */
[----:B------:R-:W-:Y:S02]  /*0ac0*/  LEA.HI.X.SX32 R28, R18, R8, 0x1, P0 ;  /* 0x00000008121c7211 */ /* 0x000fe400000f0eff */
[----:B------:R-:W-:-:S04]  /*0ad0*/  LEA R18, P0, R19, UR16, 0x3 ;  /* 0x0000001013127c11 */ /* 0x000fc8000f8018ff */
[----:B------:R-:W-:Y:S01]  /*0ae0*/  LEA.HI.X R19, R19, UR17, R28, 0x3, P0 ;  /* 0x0000001113137c11 */ /* 0x000fe200080f1c1c */
[----:B--2---:R-:W-:-:S08]  /*0af0*/  DMUL R16, R12, R16 ;  /* 0x000000100c107228 */ /* 0x004fd00000000000 */
[----:B---3--:R-:W-:-:S07]  /*0b00*/  DFMA R16, R10, R14, R16 ;  /* 0x0000000e0a10722b */ /* 0x008fce0000000010 */
[----:B------:R1:W-:Y:S01]  /*0b10*/  STG.E.64 desc[UR8][R18.64], R16 ;  /* 0x0000001012007986 */ /* 0x0003e2000c101b08 */
[----:B------:R-:W-:Y:S05]  /*0b20*/  BRA.U !UP1, `(.L_x_17) ;  /* 0xfffffff909a87547 */ /* 0x000fea000b83ffff */
.L_x_16:
[----:B------:R-:W-:Y:S01]  /*0b30*/  UIADD3 UR6, UPT, UPT, -UR5, UR12, URZ ;  /* 0x0000000c05067290 */ /* 0x000fe2000fffe1ff */
[----:B-1----:R-:W-:Y:S02]  /*0b40*/  SHF.R.S32.HI R16, RZ, 0x1f, R0 ;  /* 0x0000001fff107819 */ /* 0x002fe40000011400 */
[----:B------:R-:W-:Y:S01]  /*0b50*/  SHF.R.S32.HI R17, RZ, 0x1f, R2 ;  /* 0x0000001fff117819 */ /* 0x000fe20000011402 */
[----:B------:R-:W-:-:S09]  /*0b60*/  UISETP.GT.AND UP1, UPT, UR6, 0x1, UPT ;  /* 0x000000010600788c */ /* 0x000fd2000bf24270 */
[----:B------:R-:W-:Y:S05]  /*0b70*/  BRA.U !UP1, `(.L_x_18) ;  /* 0x0000000109d87547 */ /* 0x000fea000b800000 */
[----:B------:R-:W1:Y:S01]  /*0b80*/  LDC.64 R8, c[0x0][0x3a0] ;  /* 0x0000e800ff087b82 */ /* 0x000e620000000a00 */
[----:B------:R-:W2:Y:S01]  /*0b90*/  LDCU.64 UR10, c[0x0][0x398] ;  /* 0x00007300ff0a77ac */ /* 0x000ea20008000a00 */
[----:B------:R-:W-:Y:S01]  /*0ba0*/  SHF.R.S32.HI R21, RZ, 0x1f, R3 ;  /* 0x0000001fff157819 */ /* 0x000fe20000011403 */
[----:B------:R-:W3:Y:S01]  /*0bb0*/  LDCU.64 UR14, c[0x0][0x3b8] ;  /* 0x00007700ff0e77ac */ /* 0x000ee20008000a00 */
[----:B-1----:R-:W-:Y:S02]  /*0bc0*/  IMAD R5, R9, UR5, RZ ;  /* 0x0000000509057c24 */ /* 0x002fe4000f8e02ff */
[----:B------:R-:W-:-:S03]  /*0bd0*/  IMAD R8, R8, UR4, RZ ;  /* 0x0000000408087c24 */ /* 0x000fc6000f8e02ff */
[----:B0-----:R-:W-:Y:S02]  /*0be0*/  SHF.R.S32.HI R4, RZ, 0x1f, R5 ;  /* 0x0000001fff047819 */ /* 0x001fe40000011405 */
[----:B------:R-:W-:Y:S02]  /*0bf0*/  SHF.R.S32.HI R18, RZ, 0x1f, R8 ;  /* 0x0000001fff127819 */ /* 0x000fe40000011408 */
[----:B------:R-:W-:-:S04]  /*0c00*/  IADD3 R6, P0, P1, R5, R8, R3 ;  /* 0x0000000805067210 */ /* 0x000fc8000791e003 */
[----:B------:R-:W-:Y:S02]  /*0c10*/  IADD3.X R7, PT, PT, R4, R18, R21, P0, P1 ;  /* 0x0000001204077210 */ /* 0x000fe400007e2415 */
[C---:B--2---:R-:W-:Y:S02]  /*0c20*/  LEA R22, P2, R6.reuse, UR10, 0x3 ;  /* 0x0000000a06167c11 */ /* 0x044fe4000f8418ff */
[----:B------:R-:W-:Y:S02]  /*0c30*/  IADD3 R5, P0, P1, R5, R8, R2 ;  /* 0x0000000805057210 */ /* 0x000fe4000791e002 */
[----:B------:R-:W-:Y:S02]  /*0c40*/  LEA.HI.X R23, R6, UR11, R7, 0x3, P2 ;  /* 0x0000000b06177c11 */ /* 0x000fe400090f1c07 */
[----:B------:R-:W-:Y:S02]  /*0c50*/  IADD3.X R4, PT, PT, R4, R18, R17, P0, P1 ;  /* 0x0000001204047210 */ /* 0x000fe400007e2411 */
[C---:B------:R-:W-:Y:S01]  /*0c60*/  LEA R6, P0, R5.reuse, UR10, 0x3 ;  /* 0x0000000a05067c11 */ /* 0x040fe2000f8018ff */
[----:B------:R0:W2:Y:S03]  /*0c70*/  LDG.E.64 R14, desc[UR8][R22.64] ;  /* 0x00000008160e7981 */ /* 0x0000a6000c1e1b00 */
[----:B------:R-:W-:-:S02]  /*0c80*/  LEA.HI.X R7, R5, UR11, R4, 0x3, P0 ;  /* 0x0000000b05077c11 */ /* 0x000fc400080f1c04 */
[----:B------:R-:W1:Y:S04]  /*0c90*/  LDC.64 R4, c[0x0][0x3c0] ;  /* 0x0000f000ff047b82 */ /* 0x000e680000000a00 */
[----:B------:R-:W4:Y:S01]  /*0ca0*/  LDG.E.64 R6, desc[UR8][R6.64] ;  /* 0x0000000806067981 */ /* 0x000f22000c1e1b00 */
[----:B------:R-:W-:-:S06]  /*0cb0*/  UIADD3 UR6, UPT, UPT, UR5, 0x1, URZ ;  /* 0x0000000105067890 */ /* 0x000fcc000fffe0ff */
[----:B------:R-:W-:-:S05]  /*0cc0*/  IMAD R25, R9, UR6, RZ ;  /* 0x0000000609197c24 */ /* 0x000fca000f8e02ff */
[----:B0-----:R-:W-:Y:S01]  /*0cd0*/  SHF.R.S32.HI R22, RZ, 0x1f, R25 ;  /* 0x0000001fff167819 */ /* 0x001fe20000011419 */
[----:B-1----:R-:W-:Y:S02]  /*0ce0*/  IMAD R20, R5, UR5, RZ ;  /* 0x0000000505147c24 */ /* 0x002fe4000f8e02ff */
[----:B------:R-:W-:Y:S01]  /*0cf0*/  IMAD R19, R4, UR4, RZ ;  /* 0x0000000404137c24 */ /* 0x000fe2000f8e02ff */
[----:B------:R-:W-:Y:S02]  /*0d00*/  IADD3 R4, P0, P1, R25, R8, R2 ;  /* 0x0000000819047210 */ /* 0x000fe4000791e002 */
[----:B------:R-:W-:Y:S02]  /*0d10*/  SHF.R.S32.HI R24, RZ, 0x1f, R20 ;  /* 0x0000001fff187819 */ /* 0x000fe40000011414 */
[----:B------:R-:W-:Y:S02]  /*0d20*/  IADD3 R9, P4, P5, R20, R19, R0 ;  /* 0x0000001314097210 */ /* 0x000fe40007d9e000 */
[----:B------:R-:W-:-:S02]  /*0d30*/  SHF.R.S32.HI R23, RZ, 0x1f, R19 ;  /* 0x0000001fff177819 */ /* 0x000fc40000011413 */
[----:B------:R-:W-:Y:S02]  /*0d40*/  IADD3 R20, P2, P3, R25, R8, R3 ;  /* 0x0000000819147210 */ /* 0x000fe40007b5e003 */
[----:B------:R-:W-:Y:S02]  /*0d50*/  IADD3.X R24, PT, PT, R24, R23, R16, P4, P5 ;  /* 0x0000001718187210 */ /* 0x000fe400027ea410 */
[----:B------:R-:W-:Y:S02]  /*0d60*/  IADD3.X R21, PT, PT, R22, R18, R21, P2, P3 ;  /* 0x0000001216157210 */ /* 0x000fe400017e6415 */
[----:B---3--:R-:W-:-:S04]  /*0d70*/  LEA R8, P4, R9, UR14, 0x3 ;  /* 0x0000000e09087c11 */ /* 0x008fc8000f8818ff */
[----:B------:R-:W-:Y:S01]  /*0d80*/  LEA.HI.X R9, R9, UR15, R24, 0x3, P4 ;  /* 0x0000000f09097c11 */ /* 0x000fe2000a0f1c18 */
[----:B--2---:R-:W-:-:S08]  /*0d90*/  DMUL R14, R12, R14 ;  /* 0x0000000e0c0e7228 */ /* 0x004fd00000000000 */
[----:B----4-:R-:W-:Y:S01]  /*0da0*/  DFMA R6, R10, R6, R14 ;  /* 0x000000060a06722b */ /* 0x010fe2000000000e */
[----:B------:R-:W-:-:S04]  /*0db0*/  LEA R14, P2, R20, UR10, 0x3 ;  /* 0x0000000a140e7c11 */ /* 0x000fc8000f8418ff */
[----:B------:R-:W-:Y:S02]  /*0dc0*/  LEA.HI.X R15, R20, UR11, R21, 0x3, P2 ;  /* 0x0000000b140f7c11 */ /* 0x000fe400090f1c15 */
[----:B------:R1:W-:Y:S01]  /*0dd0*/  STG.E.64 desc[UR8][R8.64], R6 ;  /* 0x0000000608007986 */ /* 0x0003e2000c101b08 */
[----:B------:R-:W-:Y:S02]  /*0de0*/  IADD3.X R21, PT, PT, R22, R18, R17, P0, P1 ;  /* 0x0000001216157210 */ /* 0x000fe400007e2411 */
[C---:B------:R-:W-:Y:S01]  /*0df0*/  LEA R20, P0, R4.reuse, UR10, 0x3 ;  /* 0x0000000a04147c11 */ /* 0x040fe2000f8018ff */
[----:B------:R-:W2:Y:S03]  /*0e00*/  LDG.E.64 R14, desc[UR8][R14.64] ;  /* 0x000000080e0e7981 */ /* 0x000ea6000c1e1b00 */
[----:B------:R-:W-:-:S06]  /*0e10*/  LEA.HI.X R21, R4, UR11, R21, 0x3, P0 ;  /* 0x0000000b04157c11 */ /* 0x000fcc00080f1c15 */
[----:B------:R-:W3:Y:S01]  /*0e20*/  LDG.E.64 R20, desc[UR8][R20.64] ;  /* 0x0000000814147981 */ /* 0x000ee2000c1e1b00 */
[----:B------:R-:W-:Y:S01]  /*0e30*/  IMAD R5, R5, UR6, RZ ;  /* 0x0000000605057c24 */ /* 0x000fe2000f8e02ff */
[----:B------:R-:W-:Y:S02]  /*0e40*/  UIADD3 UR5, UPT, UPT, UR5, 0x2, URZ ;  /* 0x0000000205057890 */ /* 0x000fe4000fffe0ff */
[----:B------:R-:W-:Y:S02]  /*0e50*/  UPLOP3.LUT UP0, UPT, UPT, UPT, UPT, 0x40, 0x4 ;  /* 0x000000000004789c */ /* 0x000fe40003f0e870 */
[----:B------:R-:W-:Y:S02]  /*0e60*/  IADD3 R19, P0, P1, R5, R19, R0 ;  /* 0x0000001305137210 */ /* 0x000fe4000791e000 */
[----:B------:R-:W-:-:S04]  /*0e70*/  SHF.R.S32.HI R18, RZ, 0x1f, R5 ;  /* 0x0000001fff127819 */ /* 0x000fc80000011405 */
[----:B------:R-:W-:Y:S02]  /*0e80*/  IADD3.X R22, PT, PT, R18, R23, R16, P0, P1 ;  /* 0x0000001712167210 */ /* 0x000fe400007e2410 */
[----:B------:R-:W-:-:S04]  /*0e90*/  LEA R18, P0, R19, UR14, 0x3 ;  /* 0x0000000e13127c11 */ /* 0x000fc8000f8018ff */
[----:B------:R-:W-:Y:S01]  /*0ea0*/  LEA.HI.X R19, R19, UR15, R22, 0x3, P0 ;  /* 0x0000000f13137c11 */ /* 0x000fe200080f1c16 */
[----:B--2---:R-:W-:-:S08]  /*0eb0*/  DMUL R4, R12, R14 ;  /* 0x0000000e0c047228 */ /* 0x004fd00000000000 */
[----:B---3--:R-:W-:-:S07]  /*0ec0*/  DFMA R4, R10, R20, R4 ;  /* 0x000000140a04722b */ /* 0x008fce0000000004 */
[----:B------:R1:W-:Y:S04]  /*0ed0*/  STG.E.64 desc[UR8][R18.64], R4 ;  /* 0x0000000412007986 */ /* 0x0003e8000c101b08 */
.L_x_18:
[----:B------:R-:W-:-:S09]  /*0ee0*/  UISETP.LT.OR UP0, UPT, UR5, UR12, UP0 ;  /* 0x0000000c0500728c */ /* 0x000fd20008701670 */
[----:B------:R-:W-:Y:S05]  /*0ef0*/  BRA.U !UP0, `(.L_x_15) ;  /* 0x0000000108787547 */ /* 0x000fea000b800000 */
[----:B01----:R-:W0:Y:S01]  /*0f00*/  LDC.64 R4, c[0x0][0x3a0] ;  /* 0x0000e800ff047b82 */ /* 0x003e220000000a00 */
[----:B------:R-:W1:Y:S01]  /*0f10*/  LDCU.64 UR6, c[0x0][0x398] ;  /* 0x00007300ff0677ac */ /* 0x000e620008000a00 */
[----:B------:R-:W-:Y:S01]  /*0f20*/  SHF.R.S32.HI R8, RZ, 0x1f, R3 ;  /* 0x0000001fff087819 */ /* 0x000fe20000011403 */
[----:B0-----:R-:W-:Y:S02]  /*0f30*/  IMAD R5, R5, UR5, RZ ;  /* 0x0000000505057c24 */ /* 0x001fe4000f8e02ff */
[----:B------:R-:W-:-:S03]  /*0f40*/  IMAD R14, R4, UR4, RZ ;  /* 0x00000004040e7c24 */ /* 0x000fc6000f8e02ff */
[----:B------:R-:W-:Y:S02]  /*0f50*/  SHF.R.S32.HI R6, RZ, 0x1f, R5 ;  /* 0x0000001fff067819 */ /* 0x000fe40000011405 */
[----:B------:R-:W-:Y:S02]  /*0f60*/  SHF.R.S32.HI R15, RZ, 0x1f, R14 ;  /* 0x0000001fff0f7819 */ /* 0x000fe4000001140e */
[----:B------:R-:W-:-:S04]  /*0f70*/  IADD3 R7, P0, P1, R5, R14, R3 ;  /* 0x0000000e05077210 */ /* 0x000fc8000791e003 */
[CC--:B------:R-:W-:Y:S02]  /*0f80*/  IADD3.X R8, PT, PT, R6.reuse, R15.reuse, R8, P0, P1 ;  /* 0x0000000f06087210 */ /* 0x0c0fe400007e2408 */
[----:B-1----:R-:W-:Y:S02]  /*0f90*/  LEA R4, P2, R7, UR6, 0x3 ;  /* 0x0000000607047c11 */ /* 0x002fe4000f8418ff */
[----:B------:R-:W-:Y:S02]  /*0fa0*/  IADD3 R9, P0, P1, R5, R14, R2 ;  /* 0x0000000e05097210 */ /* 0x000fe4000791e002 */
[----:B------:R-:W-:Y:S02]  /*0fb0*/  LEA.HI.X R5, R7, UR7, R8, 0x3, P2 ;  /* 0x0000000707057c11 */ /* 0x000fe400090f1c08 */
[----:B------:R-:W-:Y:S02]  /*0fc0*/  IADD3.X R8, PT, PT, R6, R15, R17, P0, P1 ;  /* 0x0000000f06087210 */ /* 0x000fe400007e2411 */
[----:B------:R-:W-:-:S02]  /*0fd0*/  LEA R6, P0, R9, UR6, 0x3 ;  /* 0x0000000609067c11 */ /* 0x000fc4000f8018ff */
[----:B------:R-:W2:Y:S02]  /*0fe0*/  LDG.E.64 R4, desc[UR8][R4.64] ;  /* 0x0000000804047981 */ /* 0x000ea4000c1e1b00 */
[----:B------:R-:W-:Y:S01]  /*0ff0*/  LEA.HI.X R7, R9, UR7, R8, 0x3, P0 ;  /* 0x0000000709077c11 */ /* 0x000fe200080f1c08 */
[----:B------:R-:W0:Y:S01]  /*1000*/  LDCU.64 UR6, c[0x0][0x3b8] ;  /* 0x00007700ff0677ac */ /* 0x000e220008000a00 */
[----:B------:R-:W1:Y:S04]  /*1010*/  LDC.64 R8, c[0x0][0x3c0] ;  /* 0x0000f000ff087b82 */ /* 0x000e680000000a00 */
[----:B------:R-:W3:Y:S01]  /*1020*/  LDG.E.64 R6, desc[UR8][R6.64] ;  /* 0x0000000806067981 */ /* 0x000ee2000c1e1b00 */
[----:B-1----:R-:W-:Y:S02]  /*1030*/  IMAD R9, R9, UR5, RZ ;  /* 0x0000000509097c24 */ /* 0x002fe4000f8e02ff */
[----:B------:R-:W-:-:S03]  /*1040*/  IMAD R8, R8, UR4, RZ ;  /* 0x0000000408087c24 */ /* 0x000fc6000f8e02ff */
[----:B------:R-:W-:Y:S02]  /*1050*/  SHF.R.S32.HI R15, RZ, 0x1f, R9 ;  /* 0x0000001fff0f7819 */ /* 0x000fe40000011409 */
[----:B------:R-:W-:Y:S02]  /*1060*/  IADD3 R14, P0, P1, R9, R8, R0 ;  /* 0x00000008090e7210 */ /* 0x000fe4000791e000 */
[----:B------:R-:W-:-:S04]  /*1070*/  SHF.R.S32.HI R17, RZ, 0x1f, R8 ;  /* 0x0000001fff117819 */ /* 0x000fc80000011408 */
[----:B------:R-:W-:Y:S01]  /*1080*/  IADD3.X R15, PT, PT, R15, R17, R16, P0, P1 ;  /* 0x000000110f0f7210 */ /* 0x000fe200007e2410 */
[----:B--2---:R-:W-:Y:S01]  /*1090*/  DMUL R8, R12, R4 ;  /* 0x000000040c087228 */ /* 0x004fe20000000000 */
[----:B0-----:R-:W-:-:S04]  /*10a0*/  LEA R4, P0, R14, UR6, 0x3 ;  /* 0x000000060e047c11 */ /* 0x001fc8000f8018ff */
[----:B------:R-:W-:-:S03]  /*10b0*/  LEA.HI.X R5, R14, UR7, R15, 0x3, P0 ;  /* 0x000000070e057c11 */ /* 0x000fc600080f1c0f */
[----:B---3--:R-:W-:-:S07]  /*10c0*/  DFMA R6, R10, R6, R8 ;  /* 0x000000060a06722b */ /* 0x008fce0000000008 */
[----:B------:R2:W-:Y:S04]  /*10d0*/  STG.E.64 desc[UR8][R4.64], R6 ;  /* 0x0000000604007986 */ /* 0x0005e8000c101b08 */
.L_x_15:
[----:B------:R-:W3:Y:S01]  /*10e0*/  LDCU UR5, c[0x0][0x3ac] ;  /* 0x00007580ff0577ac */ /* 0x000ee20008000800 */
[----:B------:R-:W-:-:S04]  /*10f0*/  UIADD3 UR4, UPT, UPT, UR4, 0x1, URZ ;  /* 0x0000000104047890 */ /* 0x000fc8000fffe0ff */
[----:B---3--:R-:W-:-:S09]  /*1100*/  UISETP.GE.AND UP0, UPT, UR4, UR5, UPT ;  /* 0x000000050400728c */ /* 0x008fd2000bf06270 */
[----:B------:R-:W-:Y:S05]  /*1110*/  BRA.U !UP0, `(.L_x_19) ;  /* 0xfffffff108c47547 */ /* 0x000fea000b83ffff */
[----:B------:R-:W-:Y:S05]  /*1120*/  EXIT ;  /* 0x000000000000794d */ /* 0x000fea0003800000 */
.L_x_13:
        /* <DEDUP_REMOVED lines=10> */
.L_x_24:
        /* <DEDUP_REMOVED lines=21> */
.L_x_22:
[----:B0---4-:R-:W-:-:S05]  /*1320*/  IMAD R10, R9, UR5, RZ ;  /* 0x00000005090a7c24 */ /* 0x011fca000f8e02ff */
[----:B------:R-:W-:-:S04]  /*1330*/  IADD3 R11, P0, PT, R10, R5, RZ ;  /* 0x000000050a0b7210 */ /* 0x000fc80007f1e0ff */
[----:B------:R-:W-:Y:S02]  /*1340*/  LEA.HI.X.SX32 R12, R10, R7, 0x1, P0 ;  /* 0x000000070a0c7211 */ /* 0x000fe400000f0eff */
[----:B-1----:R-:W-:-:S04]  /*1350*/  LEA R10, P0, R11, UR12, 0x3 ;  /* 0x0000000c0b0a7c11 */ /* 0x002fc8000f8018ff */
[----:B------:R-:W-:-:S06]  /*1360*/  LEA.HI.X R11, R11, UR13, R12, 0x3, P0 ;  /* 0x0000000d0b0b7c11 */ /* 0x000fcc00080f1c0c */
[----:B------:R-:W4:Y:S01]  /*1370*/  LDG.E.64 R10, desc[UR8][R10.64] ;  /* 0x000000080a0a7981 */ /* 0x000f22000c1e1b00 */
[----:B------:R-:W-:Y:S02]  /*1380*/  UIADD3 UR6, UPT, UPT, UR5, 0x1, URZ ;  /* 0x0000000105067890 */ /* 0x000fe4000fffe0ff */
[----:B---3--:R-:W-:-:S04]  /*1390*/  IMAD R13, R22, UR5, RZ ;  /* 0x00000005160d7c24 */ /* 0x008fc8000f8e02ff */
[----:B------:R-:W-:Y:S01]  /*13a0*/  IMAD R12, R9, UR6, RZ ;  /* 0x00000006090c7c24 */ /* 0x000fe2000f8e02ff */
[----:B------:R-:W-:-:S04]  /*13b0*/  IADD3 R15, P0, PT, R13, R6, RZ ;  /* 0x000000060d0f7210 */ /* 0x000fc80007f1e0ff */
[C---:B------:R-:W-:Y:S02]  /*13c0*/  IADD3 R16, P1, PT, R12.reuse, R5, RZ ;  /* 0x000000050c107210 */ /* 0x040fe40007f3e0ff */
[----:B------:R-:W-:Y:S02]  /*13d0*/  LEA.HI.X.SX32 R18, R13, R8, 0x1, P0 ;  /* 0x000000080d127211 */ /* 0x000fe400000f0eff */
[----:B------:R-:W-:Y:S02]  /*13e0*/  LEA.HI.X.SX32 R13, R12, R7, 0x1, P1 ;  /* 0x000000070c0d7211 */ /* 0x000fe400008f0eff */
[C---:B--2---:R-:W-:Y:S02]  /*13f0*/  LEA R14, P0, R15.reuse, UR14, 0x3 ;  /* 0x0000000e0f0e7c11 */ /* 0x044fe4000f8018ff */
[----:B------:R-:W-:Y:S02]  /*1400*/  LEA R12, P1, R16, UR12, 0x3 ;  /* 0x0000000c100c7c11 */ /* 0x000fe4000f8218ff */
[----:B------:R-:W-:-:S02]  /*1410*/  LEA.HI.X R15, R15, UR15, R18, 0x3, P0 ;  /* 0x0000000f0f0f7c11 */ /* 0x000fc400080f1c12 */
[----:B------:R-:W-:-:S03]  /*1420*/  LEA.HI.X R13, R16, UR13, R13, 0x3, P1 ;  /* 0x0000000d100d7c11 */ /* 0x000fc600088f1c0d */
[----:B----4-:R0:W-:Y:S04]  /*1430*/  STG.E.64 desc[UR8][R14.64], R10 ;  /* 0x0000000a0e007986 */ /* 0x0101e8000c101b08 */
[----:B------:R-:W2:Y:S01]  /*1440*/  LDG.E.64 R12, desc[UR8][R12.64] ;  /* 0x000000080c0c7981 */ /* 0x000ea2000c1e1b00 */
[----:B------:R-:W-:Y:S01]  /*1450*/  UIADD3 UR7, UPT, UPT, UR5, 0x2, URZ ;  /* 0x0000000205077890 */ /* 0x000fe2000fffe0ff */
[----:B------:R-:W-:-:S05]  /*1460*/  IMAD R17, R22, UR6, RZ ;  /* 0x0000000616117c24 */ /* 0x000fca000f8e02ff */
[----:B------:R-:W-:Y:S01]  /*1470*/  IMAD R16, R9, UR7, RZ ;  /* 0x0000000709107c24 */ /* 0x000fe2000f8e02ff */
[----:B------:R-:W-:-:S04]  /*1480*/  IADD3 R19, P0, PT, R17, R6, RZ ;  /* 0x0000000611137210 */ /* 0x000fc80007f1e0ff */
[C---:B------:R-:W-:Y:S02]  /*1490*/  IADD3 R21, P1, PT, R16.reuse, R5, RZ ;  /* 0x0000000510157210 */ /* 0x040fe40007f3e0ff */
[----:B------:R-:W-:Y:S02]  /*14a0*/  LEA.HI.X.SX32 R24, R17, R8, 0x1, P0 ;  /* 0x0000000811187211 */ /* 0x000fe400000f0eff */
[----:B------:R-:W-:Y:S02]  /*14b0*/  LEA.HI.X.SX32 R16, R16, R7, 0x1, P1 ;  /* 0x0000000710107211 */ /* 0x000fe400008f0eff */
[----:B------:R-:W-:Y:S02]  /*14c0*/  LEA R18, P0, R19, UR14, 0x3 ;  /* 0x0000000e13127c11 */ /* 0x000fe4000f8018ff */
[----:B------:R-:W-:Y:S02]  /*14d0*/  LEA R20, P1, R21, UR12, 0x3 ;  /* 0x0000000c15147c11 */ /* 0x000fe4000f8218ff */
[----:B------:R-:W-:-:S02]  /*14e0*/  LEA.HI.X R19, R19, UR15, R24, 0x3, P0 ;  /* 0x0000000f13137c11 */ /* 0x000fc400080f1c18 */
[----:B------:R-:W-:-:S03]  /*14f0*/  LEA.HI.X R21, R21, UR13, R16, 0x3, P1 ;  /* 0x0000000d15157c11 */ /* 0x000fc600088f1c10 */
[----:B--2---:R1:W-:Y:S04]  /*1500*/  STG.E.64 desc[UR8][R18.64], R12 ;  /* 0x0000000c12007986 */ /* 0x0043e8000c101b08 */
[----:B0-----:R-:W2:Y:S01]  /*1510*/  LDG.E.64 R10, desc[UR8][R20.64] ;  /* 0x00000008140a7981 */ /* 0x001ea2000c1e1b00 */
        /* <DEDUP_REMOVED lines=12> */
[----:B-1----:R-:W2:Y:S01]  /*15e0*/  LDG.E.64 R12, desc[UR8][R16.64] ;  /* 0x00000008100c7981 */ /* 0x002ea2000c1e1b00 */
[----:B------:R-:W-:Y:S01]  /*15f0*/  IMAD R19, R22, UR6, RZ ;  /* 0x0000000616137c24 */ /* 0x000fe2000f8e02ff */
[----:B------:R-:W-:-:S04]  /*1600*/  UIADD3 UR5, UPT, UPT, UR5, 0x4, URZ ;  /* 0x0000000405057890 */ /* 0x000fc8000fffe0ff */
[----:B------:R-:W-:Y:S01]  /*1610*/  IADD3 R20, P0, PT, R19, R6, RZ ;  /* 0x0000000613147210 */ /* 0x000fe20007f1e0ff */
[----:B------:R-:W-:-:S03]  /*1620*/  UISETP.GE.AND UP1, UPT, UR5, UR11, UPT ;  /* 0x0000000b0500728c */ /* 0x000fc6000bf26270 */
[----:B------:R-:W-:Y:S02]  /*1630*/  LEA.HI.X.SX32 R19, R19, R8, 0x1, P0 ;  /* 0x0000000813137211 */ /* 0x000fe400000f0eff */
[----:B------:R-:W-:-:S04]  /*1640*/  LEA R18, P0, R20, UR14, 0x3 ;  /* 0x0000000e14127c11 */ /* 0x000fc8000f8018ff */
[----:B------:R-:W-:-:S05]  /*1650*/  LEA.HI.X R19, R20, UR15, R19, 0x3, P0 ;  /* 0x0000000f14137c11 */ /* 0x000fca00080f1c13 */
[----:B--2---:R4:W-:Y:S01]  /*1660*/  STG.E.64 desc[UR8][R18.64], R12 ;  /* 0x0000000c12007986 */ /* 0x0049e2000c101b08 */
[----:B------:R-:W-:Y:S05]  /*1670*/  BRA.U !UP1, `(.L_x_22) ;  /* 0xfffffffd09287547 */ /* 0x000fea000b83ffff */
.L_x_21:
        /* <DEDUP_REMOVED lines=20> */
[----:B------:R-:W-:Y:S02]  /*17c0*/  LEA R12, P1, R13, UR12, 0x3 ;  /* 0x0000000c0d0c7c11 */ /* 0x000fe4000f8218ff */
[----:B--2---:R-:W-:Y:S02]  /*17d0*/  LEA R14, P0, R15, UR14, 0x3 ;  /* 0x0000000e0f0e7c11 */ /* 0x004fe4000f8018ff */
[----:B------:R-:W-:-:S02]  /*17e0*/  LEA.HI.X R13, R13, UR13, R16, 0x3, P1 ;  /* 0x0000000d0d0d7c11 */ /* 0x000fc400088f1c10 */
[----:B------:R-:W-:-:S05]  /*17f0*/  LEA.HI.X R15, R15, UR15, R18, 0x3, P0 ;  /* 0x0000000f0f0f7c11 */ /* 0x000fca00080f1c12 */
[----:B----4-:R0:W-:Y:S04]  /*1800*/  STG.E.64 desc[UR8][R14.64], R10 ;  /* 0x0000000a0e007986 */ /* 0x0101e8000c101b08 */
[----:B------:R-:W2:Y:S01]  /*1810*/  LDG.E.64 R12, desc[UR8][R12.64] ;  /* 0x000000080c0c7981 */ /* 0x000ea2000c1e1b00 */
[----:B------:R-:W-:Y:S01]  /*1820*/  IMAD R9, R17, UR6, RZ ;  /* 0x0000000611097c24 */ /* 0x000fe2000f8e02ff */
[----:B------:R-:W-:Y:S02]  /*1830*/  UIADD3 UR5, UPT, UPT, UR5, 0x2, URZ ;  /* 0x0000000205057890 */ /* 0x000fe4000fffe0ff */
[----:B------:R-:W-:Y:S02]  /*1840*/  UPLOP3.LUT UP0, UPT, UPT, UPT, UPT, 0x40, 0x4 ;  /* 0x000000000004789c */ /* 0x000fe40003f0e870 */
[----:B------:R-:W-:-:S04]  /*1850*/  IADD3 R17, P0, PT, R9, R6, RZ ;  /* 0x0000000609117210 */ /* 0x000fc80007f1e0ff */
[----:B------:R-:W-:Y:S02]  /*1860*/  LEA.HI.X.SX32 R18, R9, R8, 0x1, P0 ;  /* 0x0000000809127211 */ /* 0x000fe400000f0eff */
[----:B------:R-:W-:-:S04]  /*1870*/  LEA R16, P0, R17, UR14, 0x3 ;  /* 0x0000000e11107c11 */ /* 0x000fc8000f8018ff */
[----:B------:R-:W-:-:S05]  /*1880*/  LEA.HI.X R17, R17, UR15, R18, 0x3, P0 ;  /* 0x0000000f11117c11 */ /* 0x000fca00080f1c12 */
[----:B--2---:R0:W-:Y:S04]  /*1890*/  STG.E.64 desc[UR8][R16.64], R12 ;  /* 0x0000000c10007986 */ /* 0x0041e8000c101b08 */
.L_x_23:
[----:B------:R-:W-:-:S09]  /*18a0*/  UISETP.LT.OR UP0, UPT, UR5, UR10, UP0 ;  /* 0x0000000a0500728c */ /* 0x000fd20008701670 */
[----:B------:R-:W-:Y:S05]  /*18b0*/  BRA.U !UP0, `(.L_x_20) ;  /* 0x0000000108407547 */ /* 0x000fea000b800000 */
[----:B0---4-:R-:W0:Y:S01]  /*18c0*/  LDC R10, c[0x0][0x3a4] ;  /* 0x0000e900ff0a7b82 */ /* 0x011e220000000800 */
[----:B------:R-:W1:Y:S01]  /*18d0*/  LDCU.64 UR6, c[0x0][0x398] ;  /* 0x00007300ff0677ac */ /* 0x000e620008000a00 */
[----:B0-----:R-:W-:-:S05]  /*18e0*/  IMAD R10, R10, UR5, RZ ;  /* 0x000000050a0a7c24 */ /* 0x001fca000f8e02ff */
[----:B------:R-:W-:-:S04]  /*18f0*/  IADD3 R5, P0, PT, R10, R5, RZ ;  /* 0x000000050a057210 */ /* 0x000fc80007f1e0ff */
[----:B------:R-:W-:Y:S02]  /*1900*/  LEA.HI.X.SX32 R12, R10, R7, 0x1, P0 ;  /* 0x000000070a0c7211 */ /* 0x000fe400000f0eff */
[----:B-1----:R-:W-:-:S04]  /*1910*/  LEA R10, P0, R5, UR6, 0x3 ;  /* 0x00000006050a7c11 */ /* 0x002fc8000f8018ff */
[----:B------:R-:W-:Y:S01]  /*1920*/  LEA.HI.X R11, R5, UR7, R12, 0x3, P0 ;  /* 0x00000007050b7c11 */ /* 0x000fe200080f1c0c */
[----:B------:R-:W0:Y:S01]  /*1930*/  LDCU.64 UR6, c[0x0][0x3b8] ;  /* 0x00007700ff0677ac */ /* 0x000e220008000a00 */
[----:B------:R-:W1:Y:S04]  /*1940*/  LDC R5, c[0x0][0x3c4] ;  /* 0x0000f100ff057b82 */ /* 0x000e680000000800 */
[----:B------:R-:W2:Y:S01]  /*1950*/  LDG.E.64 R10, desc[UR8][R10.64] ;  /* 0x000000080a0a7981 */ /* 0x000ea2000c1e1b00 */
[----:B-1----:R-:W-:-:S05]  /*1960*/  IMAD R5, R5, UR5, RZ ;  /* 0x0000000505057c24 */ /* 0x002fca000f8e02ff */
[----:B------:R-:W-:-:S04]  /*1970*/  IADD3 R7, P0, PT, R5, R6, RZ ;  /* 0x0000000605077210 */ /* 0x000fc80007f1e0ff */
[----:B------:R-:W-:Y:S02]  /*1980*/  LEA.HI.X.SX32 R8, R5, R8, 0x1, P0 ;  /* 0x0000000805087211 */ /* 0x000fe400000f0eff */
[----:B0-----:R-:W-:-:S04]  /*1990*/  LEA R6, P0, R7, UR6, 0x3 ;  /* 0x0000000607067c11 */ /* 0x001fc8000f8018ff */
[----:B------:R-:W-:-:S05]  /*19a0*/  LEA.HI.X R7, R7, UR7, R8, 0x3, P0 ;  /* 0x0000000707077c11 */ /* 0x000fca00080f1c08 */
[----:B--2---:R1:W-:Y:S04]  /*19b0*/  STG.E.64 desc[UR8][R6.64], R10 ;  /* 0x0000000a06007986 */ /* 0x0043e8000c101b08 */
.L_x_20:
[----:B------:R-:W2:Y:S01]  /*19c0*/  LDCU UR5, c[0x0][0x3ac] ;  /* 0x00007580ff0577ac */ /* 0x000ea20008000800 */
[----:B------:R-:W-:-:S04]  /*19d0*/  UIADD3 UR4, UPT, UPT, UR4, 0x1, URZ ;  /* 0x0000000104047890 */ /* 0x000fc8000fffe0ff */
[----:B--2---:R-:W-:-:S09]  /*19e0*/  UISETP.GE.AND UP0, UPT, UR4, UR5, UPT ;  /* 0x000000050400728c */ /* 0x004fd2000bf06270 */
[----:B------:R-:W-:Y:S05]  /*19f0*/  BRA.U !UP0, `(.L_x_24) ;  /* 0xfffffff508f47547 */ /* 0x000fea000b83ffff */
[----:B------:R-:W-:Y:S05]  /*1a00*/  EXIT ;  /* 0x000000000000794d */ /* 0x000fea0003800000 */
.L_x_25:
        /* <DEDUP_REMOVED lines=15> */
.L_x_77:


//--------------------- .text._Z33caffe_gpu_interp2_kernel_backwardIffEviT0_b15THCDeviceTensorIT_Li3Ei16DefaultPtrTraitsES4_ --------------------------
	.section	.text._Z33caffe_gpu_interp2_kernel_backwardIffEviT0_b15THCDeviceTensorIT_Li3Ei16DefaultPtrTraitsES4_,"ax",@progbits
	.align	128
        .global         _Z33caffe_gpu_interp2_kernel_backwardIffEviT0_b15THCDeviceTensorIT_Li3Ei16DefaultPtrTraitsES4_
        .type           _Z33caffe_gpu_interp2_kernel_backwardIffEviT0_b15THCDeviceTensorIT_Li3Ei16DefaultPtrTraitsES4_,@function
        .size           _Z33caffe_gpu_interp2_kernel_backwardIffEviT0_b15THCDeviceTensorIT_Li3Ei16DefaultPtrTraitsES4_,(.L_x_78 - _Z33caffe_gpu_interp2_kernel_backwardIffEviT0_b15THCDeviceTensorIT_Li3Ei16DefaultPtrTraitsES4_)
        .other          _Z33caffe_gpu_interp2_kernel_backwardIffEviT0_b15THCDeviceTensorIT_Li3Ei16DefaultPtrTraitsES4_,@"STO_CUDA_ENTRY STV_DEFAULT"
_Z33caffe_gpu_interp2_kernel_backwardIffEviT0_b15THCDeviceTensorIT_Li3Ei16DefaultPtrTraitsES4_:
.text._Z33caffe_gpu_interp2_kernel_backwardIffEviT0_b15THCDeviceTensorIT_Li3Ei16DefaultPtrTraitsES4_:
        /* <DEDUP_REMOVED lines=37> */
[----:B------:R-:W-:-:S07]  /*0250*/  I2FP.F32.S32 R4, R5 ;  /* 0x0000000500047245 */ /* 0x000fce0000201400 */
[----:B------:R-:W1:Y:S08]  /*0260*/  LDC R3, c[0x0][0x384] ;  /* 0x0000e100ff037b82 */ /* 0x000e700000000800 */
[----:B------:R-:W2:Y:S01]  /*0270*/  LDC R6, c[0x0][0x3a4] ;  /* 0x0000e900ff067b82 */ /* 0x000ea20000000800 */
[----:B0-----:R-:W-:-:S04]  /*0280*/  PRMT R0, R0, 0x8880, RZ ;  /* 0x0000888000007816 */ /* 0x001fc800000000ff */
[----:B------:R-:W-:-:S04]  /*0290*/  PRMT R0, R0, 0x7710, RZ ;  /* 0x0000771000007816 */ /* 0x000fc800000000ff */
[----:B------:R-:W-:Y:S02]  /*02a0*/  LOP3.LUT P0, RZ, R0, 0xff, RZ, 0xc0, !PT ;  /* 0x000000ff00ff7812 */ /* 0x000fe4000780c0ff */
[----:B--2---:R-:W-:-:S11]  /*02b0*/  ISETP.GE.AND P2, PT, R6, 0x1, PT ;  /* 0x000000010600780c */ /* 0x004fd60003f46270 */
[----:B------:R-:W-:-:S04]  /*02c0*/  @!P0 FADD R0, R4, 0.5 ;  /* 0x3f00000004008421 */ /* 0x000fc80000000000 */
[-C--:B-1----:R-:W-:Y:S01]  /*02d0*/  @!P0 FFMA R2, R0, R3.reuse, -0.5 ;  /* 0xbf00000000028423 */ /* 0x082fe20000000003 */
[----:B------:R-:W-:-:S04]  /*02e0*/  @P0 FMUL R0, R4, R3 ;  /* 0x0000000304000220 */ /* 0x000fc80000400000 */
[----:B------:R-:W-:-:S04]  /*02f0*/  @!P0 FSETP.GEU.AND P1, PT, R2, RZ, PT ;  /* 0x000000ff0200820b */ /* 0x000fc80003f2e000 */
[----:B------:R-:W-:-:S04]  /*0300*/  @!P0 FSEL R0, R2, RZ, P1 ;  /* 0x000000ff02008208 */ /* 0x000fc80000800000 */
[----:B------:R0:W1:Y:S01]  /*0310*/  F2I.TRUNC.NTZ R6, R0 ;  /* 0x0000000000067305 */ /* 0x000062000020f100 */
[----:B------:R-:W-:Y:S05]  /*0320*/  @!P2 EXIT ;  /* 0x000000000000a94d */ /* 0x000fea0003800000 */
[----:B------:R-:W-:Y:S01]  /*0330*/  UIADD3 UR4, UPT, UPT, UR4, -0x1, URZ ;  /* 0xffffffff04047890 */ /* 0x000fe2000fffe0ff */
[----:B-1----:R-:W-:Y:S01]  /*0340*/  I2FP.F32.S32 R3, R6 ;  /* 0x0000000600037245 */ /* 0x002fe20000201400 */
[----:B------:R-:W1:Y:S01]  /*0350*/  LDCU UR5, c[0x0][0x3c0] ;  /* 0x00007800ff0577ac */ /* 0x000e620008000800 */
[C---:B------:R-:W-:Y:S01]  /*0360*/  VIADD R4, R6.reuse, 0x1 ;  /* 0x0000000106047836 */ /* 0x040fe20000000000 */
[----:B------:R-:W2:Y:S02]  /*0370*/  LDCU UR6, c[0x0][0x3a0] ;  /* 0x00007400ff0677ac */ /* 0x000ea40008000800 */
[----:B------:R-:W-:Y:S01]  /*0380*/  ISETP.GE.AND P0, PT, R6, UR4, PT ;  /* 0x0000000406007c0c */ /* 0x000fe2000bf06270 */
[----:B0-----:R-:W-:Y:S01]  /*0390*/  FADD R0, -R3, R0 ;  /* 0x0000000003007221 */ /* 0x001fe20000000100 */
[----:B------:R-:W-:-:S11]  /*03a0*/  UMOV UR4, URZ ;  /* 0x000000ff00047c82 */ /* 0x000fd60008000000 */
[----:B------:R-:W-:Y:S02]  /*03b0*/  @P0 IMAD.MOV R4, RZ, RZ, R6 ;  /* 0x000000ffff040224 */ /* 0x000fe400078e0206 */
[----:B-1----:R-:W-:Y:S02]  /*03c0*/  IMAD R2, R5, UR5, RZ ;  /* 0x0000000505027c24 */ /* 0x002fe4000f8e02ff */
[----:B------:R-:W-:Y:S01]  /*03d0*/  FADD R5, -R0, 1 ;  /* 0x3f80000000057421 */ /* 0x000fe20000000100 */
[----:B--2---:R-:W-:Y:S02]  /*03e0*/  IMAD R3, R6, UR6, RZ ;  /* 0x0000000606037c24 */ /* 0x004fe4000f8e02ff */
[----:B------:R-:W-:-:S07]  /*03f0*/  IMAD R4, R4, UR6, RZ ;  /* 0x0000000604047c24 */ /* 0x000fce000f8e02ff */
.L_x_31:
[----:B0-----:R-:W0:Y:S02]  /*0400*/  LDCU UR11, c[0x0][0x3a8] ;  /* 0x00007500ff0b77ac */ /* 0x001e240008000800 */
[----:B0-----:R-:W-:-:S09]  /*0410*/  UISETP.GE.AND UP0, UPT, UR11, 0x1, UPT ;  /* 0x000000010b00788c */ /* 0x001fd2000bf06270 */
[----:B-1----:R-:W-:Y:S05]  /*0420*/  BRA.U !UP0, `(.L_x_27) ;  /* 0x0000000d08207547 */ /* 0x002fea000b800000 */
[----:B------:R-:W-:Y:S01]  /*0430*/  UISETP.GT.AND UP1, UPT, UR11, 0x3, UPT ;  /* 0x000000030b00788c */ /* 0x000fe2000bf24270 */
[----:B------:R-:W-:Y:S01]  /*0440*/  UMOV UR5, URZ ;  /* 0x000000ff00057c82 */ /* 0x000fe20008000000 */
[----:B------:R-:W-:-:S07]  /*0450*/  UPLOP3.LUT UP0, UPT, UPT, UPT, UPT, 0x80, 0x8 ;  /* 0x000000000008789c */ /* 0x000fce0003f0f070 */
[----:B------:R-:W-:Y:S05]  /*0460*/  BRA.U !UP1, `(.L_x_28) ;  /* 0x0000000509a47547 */ /* 0x000fea000b800000 */
[----:B------:R-:W0:Y:S01]  /*0470*/  LDC R7, c[0x0][0x3b8] ;  /* 0x0000ee00ff077b82 */ /* 0x000e220000000800 */
[----:B------:R-:W1:Y:S01]  /*0480*/  LDCU UR6, c[0x0][0x398] ;  /* 0x00007300ff0677ac */ /* 0x000e620008000800 */
[----:B------:R-:W-:Y:S02]  /*0490*/  SHF.R.S32.HI R8, RZ, 0x1f, R2 ;  /* 0x0000001fff087819 */ /* 0x000fe40000011402 */
[----:B------:R-:W-:Y:S01]  /*04a0*/  SHF.R.S32.HI R10, RZ, 0x1f, R3 ;  /* 0x0000001fff0a7819 */ /* 0x000fe20000011403 */
[----:B------:R-:W2:Y:S03]  /*04b0*/  LDCU UR14, c[0x0][0x39c] ;  /* 0x00007380ff0e77ac */ /* 0x000ea60008000800 */
[----:B------:R-:W3:Y:S01]  /*04c0*/  LDC R9, c[0x0][0x3bc] ;  /* 0x0000ef00ff097b82 */ /* 0x000ee20000000800 */
[----:B------:R-:W4:Y:S01]  /*04d0*/  LDCU.64 UR12, c[0x0][0x3b0] ;  /* 0x00007600ff0c77ac */ /* 0x000f220008000a00 */
[----:B------:R-:W0:Y:S01]  /*04e0*/  LDCU.64 UR16, c[0x0][0x390] ;  /* 0x00007200ff1077ac */ /* 0x000e220008000a00 */
[----:B------:R-:W-:-:S02]  /*04f0*/  UPLOP3.LUT UP0, UPT, UPT, UPT, UPT, 0x40, 0x4 ;  /* 0x000000000004789c */ /* 0x000fc40003f0e870 */
[----:B-1----:R-:W-:-:S04]  /*0500*/  UIMAD UR6, UR4, UR6, URZ ;  /* 0x00000006040672a4 */ /* 0x002fc8000f8e02ff */
[----:B------:R-:W-:Y:S01]  /*0510*/  USHF.R.S32.HI UR7, URZ, 0x1f, UR6 ;  /* 0x0000001fff077899 */ /* 0x000fe20008011406 */
[----:B0-----:R-:W-:Y:S01]  /*0520*/  IMAD R7, R7, UR4, RZ ;  /* 0x0000000407077c24 */ /* 0x001fe2000f8e02ff */
[----:B------:R-:W-:Y:S02]  /*0530*/  IADD3 R14, P1, PT, R3, UR6, RZ ;  /* 0x00000006030e7c10 */ /* 0x000fe4000ff3e0ff */
[----:B------:R-:W-:Y:S02]  /*0540*/  IADD3 R15, P2, PT, R4, UR6, RZ ;  /* 0x00000006040f7c10 */ /* 0x000fe4000ff5e0ff */
[----:B------:R-:W-:Y:S02]  /*0550*/  IADD3 R6, P0, PT, R2, R7, RZ ;  /* 0x0000000702067210 */ /* 0x000fe40007f1e0ff */
[----:B------:R-:W-:Y:S02]  /*0560*/  LEA.HI.X.SX32 R18, R4, UR7, 0x1, P2 ;  /* 0x0000000704127c11 */ /* 0x000fe400090f0eff */
[----:B------:R-:W-:-:S02]  /*0570*/  LEA.HI.X.SX32 R7, R7, R8, 0x1, P0 ;  /* 0x0000000807077211 */ /* 0x000fc400000f0eff */
[----:B--234-:R-:W-:-:S07]  /*0580*/  IADD3.X R8, PT, PT, R10, UR7, RZ, P1, !PT ;  /* 0x000000070a087c10 */ /* 0x01cfce0008ffe4ff */
.L_x_29:
[----:B------:R-:W-:-:S05]  /*0590*/  IMAD R10, R9, UR5, RZ ;  /* 0x00000005090a7c24 */ /* 0x000fca000f8e02ff */
[----:B------:R-:W-:-:S04]  /*05a0*/  IADD3 R11, P0, PT, R10, R6, RZ ;  /* 0x000000060a0b7210 */ /* 0x000fc80007f1e0ff */
[----:B------:R-:W-:Y:S02]  /*05b0*/  LEA.HI.X.SX32 R12, R10, R7, 0x1, P0 ;  /* 0x000000070a0c7211 */ /* 0x000fe400000f0eff */
[----:B------:R-:W-:-:S04]  /*05c0*/  LEA R10, P0, R11, UR12, 0x2 ;  /* 0x0000000c0b0a7c11 */ /* 0x000fc8000f8010ff */
[----:B------:R-:W-:-:S05]  /*05d0*/  LEA.HI.X R11, R11, UR13, R12, 0x2, P0 ;  /* 0x0000000d0b0b7c11 */ /* 0x000fca00080f140c */
[----:B------:R0:W2:Y:S01]  /*05e0*/  LDG.E R19, desc[UR8][R10.64] ;  /* 0x000000080a137981 */ /* 0x0000a2000c1e1900 */
[----:B------:R-:W-:Y:S02]  /*05f0*/  UIADD3 UR6, UPT, UPT, UR5, 0x1, URZ ;  /* 0x0000000105067890 */ /* 0x000fe4000fffe0ff */
[----:B------:R-:W-:-:S04]  /*0600*/  UIMAD UR7, UR5, UR14, URZ ;  /* 0x0000000e050772a4 */ /* 0x000fc8000f8e02ff */
[----:B------:R-:W-:Y:S01]  /*0610*/  IMAD R12, R9, UR6, RZ ;  /* 0x00000006090c7c24 */ /* 0x000fe2000f8e02ff */
[----:B------:R-:W-:Y:S02]  /*0620*/  USHF.R.S32.HI UR10, URZ, 0x1f, UR7 ;  /* 0x0000001fff0a7899 */ /* 0x000fe40008011407 */
[----:B------:R-:W-:Y:S02]  /*0630*/  IADD3 R17, P0, PT, R14, UR7, RZ ;  /* 0x000000070e117c10 */ /* 0x000fe4000ff1e0ff */
[----:B------:R-:W-:Y:S02]  /*0640*/  IADD3 R22, P1, PT, R15, UR7, RZ ;  /* 0x000000070f167c10 */ /* 0x000fe4000ff3e0ff */
[----:B------:R-:W-:Y:S02]  /*0650*/  IADD3 R13, P2, PT, R12, R6, RZ ;  /* 0x000000060c0d7210 */ /* 0x000fe40007f5e0ff */
[----:B------:R-:W-:Y:S02]  /*0660*/  IADD3.X R24, PT, PT, R8, UR10, RZ, P0, !PT ;  /* 0x0000000a08187c10 */ /* 0x000fe400087fe4ff */
[----:B------:R-:W-:-:S02]  /*0670*/  LEA R16, P0, R17, UR16, 0x2 ;  /* 0x0000001011107c11 */ /* 0x000fc4000f8010ff */
[----:B------:R-:W-:Y:S02]  /*0680*/  IADD3.X R23, PT, PT, R18, UR10, RZ, P1, !PT ;  /* 0x0000000a12177c10 */ /* 0x000fe40008ffe4ff */
[----:B0-----:R-:W-:Y:S02]  /*0690*/  LEA R10, P1, R22, UR16, 0x2 ;  /* 0x00000010160a7c11 */ /* 0x001fe4000f8210ff */
[----:B------:R-:W-:Y:S02]  /*06a0*/  LEA.HI.X.SX32 R20, R12, R7, 0x1, P2 ;  /* 0x000000070c147211 */ /* 0x000fe400010f0eff */
[----:B------:R-:W-:Y:S02]  /*06b0*/  LEA R12, P2, R13, UR12, 0x2 ;  /* 0x0000000c0d0c7c11 */ /* 0x000fe4000f8410ff */
[----:B------:R-:W-:Y:S02]  /*06c0*/  LEA.HI.X R17, R17, UR17, R24, 0x2, P0 ;  /* 0x0000001111117c11 */ /* 0x000fe400080f1418 */
[----:B------:R-:W-:-:S02]  /*06d0*/  LEA.HI.X R11, R22, UR17, R23, 0x2, P1 ;  /* 0x00000011160b7c11 */ /* 0x000fc400088f1417 */
[----:B------:R-:W-:Y:S01]  /*06e0*/  LEA.HI.X R13, R13, UR13, R20, 0x2, P2 ;  /* 0x0000000d0d0d7c11 */ /* 0x000fe200090f1414 */
[-C--:B--2---:R-:W-:Y:S01]  /*06f0*/  FMUL R21, R5, R19.reuse ;  /* 0x0000001305157220 */ /* 0x084fe20000400000 */
[----:B------:R-:W-:-:S04]  /*0700*/  FMUL R19, R0, R19 ;  /* 0x0000001300137220 */ /* 0x000fc80000400000 */
[----:B------:R-:W-:Y:S04]  /*0710*/  REDG.E.ADD.F32.FTZ.RN.STRONG.GPU desc[UR8][R16.64], R21 ;  /* 0x00000015100079a6 */ /* 0x000fe8000c12f308 */
[----:B------:R0:W-:Y:S04]  /*0720*/  REDG.E.ADD.F32.FTZ.RN.STRONG.GPU desc[UR8][R10.64], R19 ;  /* 0x000000130a0079a6 */ /* 0x0001e8000c12f308 */
        /* <DEDUP_REMOVED lines=9> */
[----:B0-----:R-:W-:-:S02]  /*07c0*/  LEA R10, P0, R25, UR16, 0x2 ;  /* 0x00000010190a7c11 */ /* 0x001fc4000f8010ff */
[----:B-1----:R-:W-:Y:S02]  /*07d0*/  IADD3.X R13, PT, PT, R18, UR10, RZ, P1, !PT ;  /* 0x0000000a120d7c10 */ /* 0x002fe40008ffe4ff */
[----:B------:R-:W-:Y:S02]  /*07e0*/  LEA.HI.X.SX32 R22, R22, R7, 0x1, P2 ;  /* 0x0000000716167211 */ /* 0x000fe400010f0eff */
[C---:B------:R-:W-:Y:S02]  /*07f0*/  LEA R12, P1, R24.reuse, UR16, 0x2 ;  /* 0x00000010180c7c11 */ /* 0x040fe4000f8210ff */
[----:B------:R-:W-:Y:S02]  /*0800*/  LEA R16, P2, R23, UR12, 0x2 ;  /* 0x0000000c17107c11 */ /* 0x000fe4000f8410ff */
[----:B------:R-:W-:Y:S02]  /*0810*/  LEA.HI.X R11, R25, UR17, R26, 0x2, P0 ;  /* 0x00000011190b7c11 */ /* 0x000fe400080f141a */
[----:B------:R-:W-:-:S02]  /*0820*/  LEA.HI.X R13, R24, UR17, R13, 0x2, P1 ;  /* 0x00000011180d7c11 */ /* 0x000fc400088f140d */
[----:B------:R-:W-:Y:S01]  /*0830*/  LEA.HI.X R17, R23, UR13, R22, 0x2, P2 ;  /* 0x0000000d17117c11 */ /* 0x000fe200090f1416 */
[-C--:B--2---:R-:W-:Y:S01]  /*0840*/  FMUL R19, R5, R20.reuse ;  /* 0x0000001405137220 */ /* 0x084fe20000400000 */
[----:B------:R-:W-:-:S04]  /*0850*/  FMUL R21, R0, R20 ;  /* 0x0000001400157220 */ /* 0x000fc80000400000 */
[----:B------:R0:W-:Y:S04]  /*0860*/  REDG.E.ADD.F32.FTZ.RN.STRONG.GPU desc[UR8][R10.64], R19 ;  /* 0x000000130a0079a6 */ /* 0x0001e8000c12f308 */
[----:B------:R1:W-:Y:S04]  /*0870*/  REDG.E.ADD.F32.FTZ.RN.STRONG.GPU desc[UR8][R12.64], R21 ;  /* 0x000000150c0079a6 */ /* 0x0003e8000c12f308 */
[----:B------:R2:W3:Y:S01]  /*0880*/  LDG.E R20, desc[UR8][R16.64] ;  /* 0x0000000810147981 */ /* 0x0004e2000c1e1900 */
        /* <DEDUP_REMOVED lines=12> */
[----:B--2---:R-:W-:Y:S02]  /*0950*/  LEA R16, P2, R23, UR12, 0x2 ;  /* 0x0000000c17107c11 */ /* 0x004fe4000f8410ff */
[----:B------:R-:W-:Y:S02]  /*0960*/  LEA.HI.X R11, R25, UR17, R26, 0x2, P0 ;  /* 0x00000011190b7c11 */ /* 0x000fe400080f141a */
[----:B------:R-:W-:-:S02]  /*0970*/  LEA.HI.X R13, R24, UR17, R13, 0x2, P1 ;  /* 0x00000011180d7c11 */ /* 0x000fc400088f140d */
[----:B------:R-:W-:Y:S01]  /*0980*/  LEA.HI.X R17, R23, UR13, R22, 0x2, P2 ;  /* 0x0000000d17117c11 */ /* 0x000fe200090f1416 */
[-C--:B---3--:R-:W-:Y:S01]  /*0990*/  FMUL R19, R5, R20.reuse ;  /* 0x0000001405137220 */ /* 0x088fe20000400000 */
[----:B------:R-:W-:-:S04]  /*09a0*/  FMUL R25, R0, R20 ;  /* 0x0000001400197220 */ /* 0x000fc80000400000 */
[----:B------:R0:W-:Y:S04]  /*09b0*/  REDG.E.ADD.F32.FTZ.RN.STRONG.GPU desc[UR8][R10.64], R19 ;  /* 0x000000130a0079a6 */ /* 0x0001e8000c12f308 */
[----:B------:R1:W-:Y:S04]  /*09c0*/  REDG.E.ADD.F32.FTZ.RN.STRONG.GPU desc[UR8][R12.64], R25 ;  /* 0x000000190c0079a6 */ /* 0x0003e8000c12f308 */
[----:B------:R-:W0:Y:S01]  /*09d0*/  LDG.E R16, desc[UR8][R16.64] ;  /* 0x0000000810107981 */ /* 0x000e22000c1e1900 */
[----:B------:R-:W-:-:S04]  /*09e0*/  UIMAD UR6, UR6, UR14, URZ ;  /* 0x0000000e060672a4 */ /* 0x000fc8000f8e02ff */
[----:B------:R-:W-:Y:S02]  /*09f0*/  USHF.R.S32.HI UR7, URZ, 0x1f, UR6 ;  /* 0x0000001fff077899 */ /* 0x000fe40008011406 */
[----:B------:R-:W-:Y:S02]  /*0a00*/  IADD3 R21, P0, PT, R14, UR6, RZ ;  /* 0x000000060e157c10 */ /* 0x000fe4000ff1e0ff */
[----:B------:R-:W-:Y:S02]  /*0a10*/  IADD3 R23, P1, PT, R15, UR6, RZ ;  /* 0x000000060f177c10 */ /* 0x000fe4000ff3e0ff */
[----:B------:R-:W-:Y:S02]  /*0a20*/  IADD3.X R26, PT, PT, R8, UR7, RZ, P0, !PT ;  /* 0x00000007081a7c10 */ /* 0x000fe400087fe4ff */
[----:B------:R-:W-:Y:S02]  /*0a30*/  LEA R20, P0, R21, UR16, 0x2 ;  /* 0x0000001015147c11 */ /* 0x000fe4000f8010ff */
[----:B------:R-:W-:-:S02]  /*0a40*/  IADD3.X R24, PT, PT, R18, UR7, RZ, P1, !PT ;  /* 0x0000000712187c10 */ /* 0x000fc40008ffe4ff */
[----:B------:R-:W-:Y:S02]  /*0a50*/  LEA R22, P1, R23, UR16, 0x2 ;  /* 0x0000001017167c11 */ /* 0x000fe4000f8210ff */
[----:B------:R-:W-:Y:S02]  /*0a60*/  LEA.HI.X R21, R21, UR17, R26, 0x2, P0 ;  /* 0x0000001115157c11 */ /* 0x000fe400080f141a */
[----:B------:R-:W-:Y:S01]  /*0a70*/  LEA.HI.X R23, R23, UR17, R24, 0x2, P1 ;  /* 0x0000001117177c11 */ /* 0x000fe200088f1418 */
[-C--:B0-----:R-:W-:Y:S01]  /*0a80*/  FMUL R11, R5, R16.reuse ;  /* 0x00000010050b7220 */ /* 0x081fe20000400000 */
[----:B-1----:R-:W-:-:S04]  /*0a90*/  FMUL R13, R0, R16 ;  /* 0x00000010000d7220 */ /* 0x002fc80000400000 */
[----:B------:R0:W-:Y:S04]  /*0aa0*/  REDG.E.ADD.F32.FTZ.RN.STRONG.GPU desc[UR8][R20.64], R11 ;  /* 0x0000000b140079a6 */ /* 0x0001e8000c12f308 */
[----:B------:R0:W-:Y:S01]  /*0ab0*/  REDG.E.ADD.F32.FTZ.RN.STRONG.GPU desc[UR8][R22.64], R13 ;  /* 0x0000000d160079a6 */ /* 0x0001e2000c12f308 */
[----:B------:R-:W-:Y:S02]  /*0ac0*/  UIADD3 UR6, UPT, UPT, UR11, -0x3, URZ ;  /* 0xfffffffd0b067890 */ /* 0x000fe4000fffe0ff */
[----:B------:R-:W-:-:S04]  /*0ad0*/  UIADD3 UR5, UPT, UPT, UR5, 0x4, URZ ;  /* 0x0000000405057890 */ /* 0x000fc8000fffe0ff */
[----:B------:R-:W-:-:S09]  /*0ae0*/  UISETP.GE.AND UP1, UPT, UR5, UR6, UPT ;  /* 0x000000060500728c */ /* 0x000fd2000bf26270 */
[----:B0-----:R-:W-:Y:S05]  /*0af0*/  BRA.U !UP1, `(.L_x_29) ;  /* 0xfffffff909a47547 */ /* 0x001fea000b83ffff */
.L_x_28:
[----:B------:R-:W-:Y:S01]  /*0b00*/  UIADD3 UR6, UPT, UPT, -UR5, UR11, URZ ;  /* 0x0000000b05067290 */ /* 0x000fe2000fffe1ff */
[----:B------:R-:W-:Y:S02]  /*0b10*/  SHF.R.S32.HI R16, RZ, 0x1f, R3 ;  /* 0x0000001fff107819 */ /* 0x000fe40000011403 */
[----:B------:R-:W-:Y:S01]  /*0b20*/  SHF.R.S32.HI R17, RZ, 0x1f, R2 ;  /* 0x0000001fff117819 */ /* 0x000fe20000011402 */
[----:B------:R-:W-:-:S09]  /*0b30*/  UISETP.GT.AND UP1, UPT, UR6, 0x1, UPT ;  /* 0x000000010600788c */ /* 0x000fd2000bf24270 */
[----:B------:R-:W-:Y:S05]  /*0b40*/  BRA.U !UP1, `(.L_x_30) ;  /* 0x0000000109d87547 */ /* 0x000fea000b800000 */
[----:B------:R-:W0:Y:S08]  /*0b50*/  LDC.64 R12, c[0x0][0x3b8] ;  /* 0x0000ee00ff0c7b82 */ /* 0x000e300000000a00 */
[----:B------:R-:W1:Y:S08]  /*0b60*/  LDC.64 R6, c[0x0][0x3b0] ;  /* 0x0000ec00ff067b82 */ /* 0x000e700000000a00 */
[----:B------:R-:W2:Y:S01]  /*0b70*/  LDC.64 R10, c[0x0][0x390] ;  /* 0x0000e400ff0a7b82 */ /* 0x000ea20000000a00 */
[----:B0-----:R-:W-:-:S02]  /*0b80*/  IMAD R9, R13, UR5, RZ ;  /* 0x000000050d097c24 */ /* 0x001fc4000f8e02ff */
[----:B------:R-:W-:-:S03]  /*0b90*/  IMAD R12, R12, UR4, RZ ;  /* 0x000000040c0c7c24 */ /* 0x000fc6000f8e02ff */
[----:B------:R-:W-:Y:S02]  /*0ba0*/  SHF.R.S32.HI R8, RZ, 0x1f, R9 ;  /* 0x0000001fff087819 */ /* 0x000fe40000011409 */
[----:B------:R-:W-:Y:S02]  /*0bb0*/  IADD3 R9, P0, P1, R9, R12, R2 ;  /* 0x0000000c09097210 */ /* 0x000fe4000791e002 */
[----:B------:R-:W-:-:S04]  /*0bc0*/  SHF.R.S32.HI R22, RZ, 0x1f, R12 ;  /* 0x0000001fff167819 */ /* 0x000fc8000001140c */
[----:B------:R-:W-:Y:S02]  /*0bd0*/  IADD3.X R8, PT, PT, R8, R22, R17, P0, P1 ;  /* 0x0000001608087210 */ /* 0x000fe400007e2411 */
[----:B-1----:R-:W-:-:S04]  /*0be0*/  LEA R20, P0, R9, R6, 0x2 ;  /* 0x0000000609147211 */ /* 0x002fc800078010ff */
[----:B------:R-:W-:Y:S02]  /*0bf0*/  LEA.HI.X R21, R9, R7, R8, 0x2, P0 ;  /* 0x0000000709157211 */ /* 0x000fe400000f1408 */
[----:B------:R-:W0:Y:S03]  /*0c00*/  LDC.64 R8, c[0x0][0x398] ;  /* 0x0000e600ff087b82 */ /* 0x000e260000000a00 */
[----:B------:R1:W3:Y:S01]  /*0c10*/  LDG.E R18, desc[UR8][R20.64] ;  /* 0x0000000814127981 */ /* 0x0002e2000c1e1900 */
[----:B------:R-:W-:-:S06]  /*0c20*/  UIADD3 UR6, UPT, UPT, UR5, 0x1, URZ ;  /* 0x0000000105067890 */ /* 0x000fcc000fffe0ff */
[----:B------:R-:W-:Y:S01]  /*0c30*/  IMAD R13, R13, UR6, RZ ;  /* 0x000000060d0d7c24 */ /* 0x000fe2000f8e02ff */
[----:B-1----:R-:W-:-:S04]  /*0c40*/  SHF.R.S32.HI R20, RZ, 0x1f, R4 ;  /* 0x0000001fff147819 */ /* 0x002fc80000011404 */
[----:B------:R-:W-:Y:S02]  /*0c50*/  IADD3 R15, P0, P1, R13, R12, R2 ;  /* 0x0000000c0d0f7210 */ /* 0x000fe4000791e002 */
[----:B------:R-:W-:-:S04]  /*0c60*/  SHF.R.S32.HI R12, RZ, 0x1f, R13 ;  /* 0x0000001fff0c7819 */ /* 0x000fc8000001140d */
[----:B------:R-:W-:Y:S01]  /*0c70*/  IADD3.X R22, PT, PT, R12, R22, R17, P0, P1 ;  /* 0x000000160c167210 */ /* 0x000fe200007e2411 */
[----:B0-----:R-:W-:Y:S02]  /*0c80*/  IMAD R23, R9, UR5, RZ ;  /* 0x0000000509177c24 */ /* 0x001fe4000f8e02ff */
[----:B------:R-:W-:-:S03]  /*0c90*/  IMAD R8, R8, UR4, RZ ;  /* 0x0000000408087c24 */ /* 0x000fc6000f8e02ff */
[----:B------:R-:W-:Y:S02]  /*0ca0*/  SHF.R.S32.HI R14, RZ, 0x1f, R23 ;  /* 0x0000001fff0e7819 */ /* 0x000fe40000011417 */
[----:B------:R-:W-:Y:S02]  /*0cb0*/  SHF.R.S32.HI R19, RZ, 0x1f, R8 ;  /* 0x0000001fff137819 */ /* 0x000fe40000011408 */
[CC--:B------:R-:W-:Y:S02]  /*0cc0*/  IADD3 R13, P2, P3, R23.reuse, R8.reuse, R3 ;  /* 0x00000008170d7210 */ /* 0x0c0fe40007b5e003 */
[----:B------:R-:W-:Y:S02]  /*0cd0*/  IADD3 R21, P0, P1, R23, R8, R4 ;  /* 0x0000000817157210 */ /* 0x000fe4000791e004 */
[----:B------:R-:W-:Y:S02]  /*0ce0*/  IADD3.X R26, PT, PT, R14, R19, R16, P2, P3 ;  /* 0x000000130e1a7210 */ /* 0x000fe400017e6410 */
[----:B------:R-:W-:-:S02]  /*0cf0*/  LEA R6, P2, R15, R6, 0x2 ;  /* 0x000000060f067211 */ /* 0x000fc400078410ff */
[----:B------:R-:W-:Y:S02]  /*0d00*/  IADD3.X R24, PT, PT, R14, R19, R20, P0, P1 ;  /* 0x000000130e187210 */ /* 0x000fe400007e2414 */
[-C--:B--2---:R-:W-:Y:S02]  /*0d10*/  LEA R12, P3, R13, R10.reuse, 0x2 ;  /* 0x0000000a0d0c7211 */ /* 0x084fe400078610ff */
[----:B------:R-:W-:Y:S02]  /*0d20*/  LEA R14, P0, R21, R10, 0x2 ;  /* 0x0000000a150e7211 */ /* 0x000fe400078010ff */
[----:B------:R-:W-:Y:S02]  /*0d30*/  LEA.HI.X R7, R15, R7, R22, 0x2, P2 ;  /* 0x000000070f077211 */ /* 0x000fe400010f1416 */
[-C--:B------:R-:W-:Y:S02]  /*0d40*/  LEA.HI.X R13, R13, R11.reuse, R26, 0x2, P3 ;  /* 0x0000000b0d0d7211 */ /* 0x080fe400018f141a */
[----:B------:R-:W-:Y:S01]  /*0d50*/  LEA.HI.X R15, R21, R11, R24, 0x2, P0 ;  /* 0x0000000b150f7211 */ /* 0x000fe200000f1418 */
[-C--:B---3--:R-:W-:Y:S01]  /*0d60*/  FMUL R23, R5, R18.reuse ;  /* 0x0000001205177220 */ /* 0x088fe20000400000 */
[----:B------:R-:W-:-:S04]  /*0d70*/  FMUL R21, R0, R18 ;  /* 0x0000001200157220 */ /* 0x000fc80000400000 */
[----:B------:R0:W-:Y:S04]  /*0d80*/  REDG.E.ADD.F32.FTZ.RN.STRONG.GPU desc[UR8][R12.64], R23 ;  /* 0x000000170c0079a6 */ /* 0x0001e8000c12f308 */
[----:B------:R1:W-:Y:S04]  /*0d90*/  REDG.E.ADD.F32.FTZ.RN.STRONG.GPU desc[UR8][R14.64], R21 ;  /* 0x000000150e0079a6 */ /* 0x0003e8000c12f308 */
[----:B------:R-:W2:Y:S01]  /*0da0*/  LDG.E R6, desc[UR8][R6.64] ;  /* 0x0000000806067981 */ /* 0x000ea2000c1e1900 */
[----:B------:R-:W-:-:S05]  /*0db0*/  IMAD R9, R9, UR6, RZ ;  /* 0x0000000609097c24 */ /* 0x000fca000f8e02ff */
[----:B------:R-:W-:Y:S02]  /*0dc0*/  SHF.R.S32.HI R18, RZ, 0x1f, R9 ;  /* 0x0000001fff127819 */ /* 0x000fe40000011409 */
[CC--:B------:R-:W-:Y:S02]  /*0dd0*/  IADD3 R22, P2, P3, R9.reuse, R8.reuse, R4 ;  /* 0x0000000809167210 */ /* 0x0c0fe40007b5e004 */
[----:B------:R-:W-:Y:S02]  /*0de0*/  IADD3 R9, P0, P1, R9, R8, R3 ;  /* 0x0000000809097210 */ /* 0x000fe4000791e003 */
[CC--:B------:R-:W-:Y:S02]  /*0df0*/  IADD3.X R20, PT, PT, R18.reuse, R19.reuse, R20, P2, P3 ;  /* 0x0000001312147210 */ /* 0x0c0fe400017e6414 */
[----:B------:R-:W-:Y:S02]  /*0e00*/  IADD3.X R18, PT, PT, R18, R19, R16, P0, P1 ;  /* 0x0000001312127210 */ /* 0x000fe400007e2410 */
[----:B------:R-:W-:-:S02]  /*0e10*/  LEA R8, P0, R9, R10, 0x2 ;  /* 0x0000000a09087211 */ /* 0x000fc400078010ff */
[C---:B------:R-:W-:Y:S02]  /*0e20*/  LEA R10, P1, R22.reuse, R10, 0x2 ;  /* 0x0000000a160a7211 */ /* 0x040fe400078210ff */
[-C--:B------:R-:W-:Y:S02]  /*0e30*/  LEA.HI.X R9, R9, R11.reuse, R18, 0x2, P0 ;  /* 0x0000000b09097211 */ /* 0x080fe400000f1412 */
[----:B------:R-:W-:Y:S01]  /*0e40*/  LEA.HI.X R11, R22, R11, R20, 0x2, P1 ;  /* 0x0000000b160b7211 */ /* 0x000fe200008f1414 */
[-C--:B--2---:R-:W-:Y:S01]  /*0e50*/  FMUL R7, R5, R6.reuse ;  /* 0x0000000605077220 */ /* 0x084fe20000400000 */
[----:B0-----:R-:W-:-:S04]  /*0e60*/  FMUL R13, R0, R6 ;  /* 0x00000006000d7220 */ /* 0x001fc80000400000 */
[----:B------:R1:W-:Y:S04]  /*0e70*/  REDG.E.ADD.F32.FTZ.RN.STRONG.GPU desc[UR8][R8.64], R7 ;  /* 0x00000007080079a6 */ /* 0x0003e8000c12f308 */
[----:B------:R1:W-:Y:S01]  /*0e80*/  REDG.E.ADD.F32.FTZ.RN.STRONG.GPU desc[UR8][R10.64], R13 ;  /* 0x0000000d0a0079a6 */ /* 0x0003e2000c12f308 */
[----:B------:R-:W-:Y:S02]  /*0e90*/  UIADD3 UR5, UPT, UPT, UR5, 0x2, URZ ;  /* 0x0000000205057890 */ /* 0x000fe4000fffe0ff */
[----:B------:R-:W-:-:S11]  /*0ea0*/  UPLOP3.LUT UP0, UPT, UPT, UPT, UPT, 0x40, 0x4 ;  /* 0x000000000004789c */ /* 0x000fd60003f0e870 */
.L_x_30:
[----:B------:R-:W-:-:S09]  /*0eb0*/  UISETP.LT.OR UP0, UPT, UR5, UR11, UP0 ;  /* 0x0000000b0500728c */ /* 0x000fd20008701670 */
[----:B------:R-:W-:Y:S05]  /*0ec0*/  BRA.U !UP0, `(.L_x_27) ;  /* 0x0000000108787547 */ /* 0x000fea000b800000 */
[----:B-1----:R-:W0:Y:S08]  /*0ed0*/  LDC.64 R8, c[0x0][0x3b8] ;  /* 0x0000ee00ff087b82 */ /* 0x002e300000000a00 */
        /* <DEDUP_REMOVED lines=12> */
[----:B--2---:R-:W-:Y:S02]  /*0fa0*/  IMAD R10, R13, UR5, RZ ;  /* 0x000000050d0a7c24 */ /* 0x004fe4000f8e02ff */
[----:B------:R-:W-:-:S03]  /*0fb0*/  IMAD R15, R12, UR4, RZ ;  /* 0x000000040c0f7c24 */ /* 0x000fc6000f8e02ff */
[----:B------:R-:W-:Y:S02]  /*0fc0*/  SHF.R.S32.HI R13, RZ, 0x1f, R10 ;  /* 0x0000001fff0d7819 */ /* 0x000fe4000001140a */
[CC--:B------:R-:W-:Y:S02]  /*0fd0*/  IADD3 R12, P0, P1, R10.reuse, R15.reuse, R3 ;  /* 0x0000000f0a0c7210 */ /* 0x0c0fe4000791e003 */
[----:B------:R-:W-:Y:S02]  /*0fe0*/  SHF.R.S32.HI R14, RZ, 0x1f, R15 ;  /* 0x0000001fff0e7819 */ /* 0x000fe4000001140f */
[--C-:B------:R-:W-:Y:S02]  /*0ff0*/  IADD3 R10, P2, P3, R10, R15, R4.reuse ;  /* 0x0000000f0a0a7210 */ /* 0x100fe40007b5e004 */
[----:B------:R-:W-:Y:S02]  /*1000*/  SHF.R.S32.HI R15, RZ, 0x1f, R4 ;  /* 0x0000001fff0f7819 */ /* 0x000fe40000011404 */
[----:B------:R-:W-:-:S02]  /*1010*/  IADD3.X R16, PT, PT, R13, R14, R16, P0, P1 ;  /* 0x0000000e0d107210 */ /* 0x000fc400007e2410 */
[----:B------:R-:W-:Y:S02]  /*1020*/  IADD3.X R13, PT, PT, R13, R14, R15, P2, P3 ;  /* 0x0000000e0d0d7210 */ /* 0x000fe400017e640f */
[-C--:B0-----:R-:W-:Y:S02]  /*1030*/  LEA R8, P0, R12, R6.reuse, 0x2 ;  /* 0x000000060c087211 */ /* 0x081fe400078010ff */
[----:B------:R-:W-:Y:S02]  /*1040*/  LEA R6, P1, R10, R6, 0x2 ;  /* 0x000000060a067211 */ /* 0x000fe400078210ff */
[-C--:B------:R-:W-:Y:S02]  /*1050*/  LEA.HI.X R9, R12, R7.reuse, R16, 0x2, P0 ;  /* 0x000000070c097211 */ /* 0x080fe400000f1410 */
[----:B------:R-:W-:Y:S01]  /*1060*/  LEA.HI.X R7, R10, R7, R13, 0x2, P1 ;  /* 0x000000070a077211 */ /* 0x000fe200008f140d */
[-C--:B---3--:R-:W-:Y:S01]  /*1070*/  FMUL R13, R5, R11.reuse ;  /* 0x0000000b050d7220 */ /* 0x088fe20000400000 */
[----:B------:R-:W-:-:S04]  /*1080*/  FMUL R11, R0, R11 ;  /* 0x0000000b000b7220 */ /* 0x000fc80000400000 */
[----:B------:R0:W-:Y:S04]  /*1090*/  REDG.E.ADD.F32.FTZ.RN.STRONG.GPU desc[UR8][R8.64], R13 ;  /* 0x0000000d080079a6 */ /* 0x0001e8000c12f308 */
[----:B------:R0:W-:Y:S02]  /*10a0*/  REDG.E.ADD.F32.FTZ.RN.STRONG.GPU desc[UR8][R6.64], R11 ;  /* 0x0000000b060079a6 */ /* 0x0001e4000c12f308 */
.L_x_27:
[----:B------:R-:W2:Y:S01]  /*10b0*/  LDCU UR5, c[0x0][0x3a4] ;  /* 0x00007480ff0577ac */ /* 0x000ea20008000800 */
[----:B------:R-:W-:-:S04]  /*10c0*/  UIADD3 UR4, UPT, UPT, UR4, 0x1, URZ ;  /* 0x0000000104047890 */ /* 0x000fc8000fffe0ff */
[----:B--2---:R-:W-:-:S09]  /*10d0*/  UISETP.GE.AND UP0, UPT, UR4, UR5, UPT ;  /* 0x000000050400728c */ /* 0x004fd2000bf06270 */
[----:B------:R-:W-:Y:S05]  /*10e0*/  BRA.U !UP0, `(.L_x_31) ;  /* 0xfffffff108c47547 */ /* 0x000fea000b83ffff */
[----:B------:R-:W-:Y:S05]  /*10f0*/  EXIT ;  /* 0x000000000000794d */ /* 0x000fea0003800000 */
.L_x_26:
        /* <DEDUP_REMOVED lines=10> */
.L_x_36:
        /* <DEDUP_REMOVED lines=21> */
.L_x_34:
        /* <DEDUP_REMOVED lines=9> */
[----:B------:R-:W-:-:S03]  /*1380*/  LEA.HI.X R13, R11, UR15, R10, 0x2, P1 ;  /* 0x0000000f0b0d7c11 */ /* 0x000fc600088f140a */
[----:B------:R-:W2:Y:S04]  /*1390*/  LDG.E R16, desc[UR8][R16.64] ;  /* 0x0000000810107981 */ /* 0x000ea8000c1e1900 */
[----:B------:R-:W2:Y:S01]  /*13a0*/  LDG.E R9, desc[UR8][R12.64] ;  /* 0x000000080c097981 */ /* 0x000ea2000c1e1900 */
        /* <DEDUP_REMOVED lines=11> */
[----:B--2---:R-:W-:-:S05]  /*1460*/  FADD R9, R9, R16 ;  /* 0x0000001009097221 */ /* 0x004fca0000000000 */
[----:B------:R0:W-:Y:S04]  /*1470*/  STG.E desc[UR8][R12.64], R9 ;  /* 0x000000090c007986 */ /* 0x0001e8000c101908 */
        /* <DEDUP_REMOVED lines=10> */
[----:B0-----:R-:W-:-:S02]  /*1520*/  LEA R12, P1, R21, UR14, 0x2 ;  /* 0x0000000e150c7c11 */ /* 0x001fc4000f8210ff */
        /* <DEDUP_REMOVED lines=21> */
[----:B------:R-:W-:-:S04]  /*1680*/  UIADD3 UR5, UPT, UPT, UR5, 0x4, URZ ;  /* 0x0000000405057890 */ /* 0x000fc8000fffe0ff */
[----:B------:R-:W-:Y:S01]  /*1690*/  UISETP.GE.AND UP1, UPT, UR5, UR10, UPT ;  /* 0x0000000a0500728c */ /* 0x000fe2000bf26270 */
[----:B--2---:R-:W-:-:S05]  /*16a0*/  FADD R9, R9, R14 ;  /* 0x0000000e09097221 */ /* 0x004fca0000000000 */
[----:B------:R4:W-:Y:S03]  /*16b0*/  STG.E desc[UR8][R10.64], R9 ;  /* 0x000000090a007986 */ /* 0x0009e6000c101908 */
[----:B------:R-:W-:Y:S05]  /*16c0*/  BRA.U !UP1, `(.L_x_34) ;  /* 0xfffffffd09087547 */ /* 0x000fea000b83ffff */
.L_x_33:
[----:B------:R-:W-:-:S04]  /*16d0*/  UIADD3 UR6, UPT, UPT, -UR5, UR7, URZ ;  /* 0x0000000705067290 */ /* 0x000fc8000fffe1ff */
[----:B------:R-:W-:-:S09]  /*16e0*/  UISETP.GT.AND UP1, UPT, UR6, 0x1, UPT ;  /* 0x000000010600788c */ /* 0x000fd2000bf24270 */
[----:B------:R-:W-:Y:S05]  /*16f0*/  BRA.U !UP1, `(.L_x_35) ;  /* 0x00000001098c7547 */ /* 0x000fea000b800000 */
[----:B------:R-:W4:Y:S01]  /*1700*/  LDC R15, c[0x0][0x3bc] ;  /* 0x0000ef00ff0f7b82 */ /* 0x000f220000000800 */
[----:B------:R-:W0:Y:S01]  /*1710*/  LDCU.64 UR10, c[0x0][0x3b0] ;  /* 0x00007600ff0a77ac */ /* 0x000e220008000a00 */
[----:B------:R-:W1:Y:S06]  /*1720*/  LDCU.64 UR12, c[0x0][0x390] ;  /* 0x00007200ff0c77ac */ /* 0x000e6c0008000a00 */
[----:B------:R-:W2:Y:S01]  /*1730*/  LDC R18, c[0x0][0x39c] ;  /* 0x0000e700ff127b82 */ /* 0x000ea20000000800 */
[----:B----4-:R-:W-:-:S05]  /*1740*/  IMAD R10, R15, UR5, RZ ;  /* 0x000000050f0a7c24 */ /* 0x010fca000f8e02ff */
[----:B------:R-:W-:Y:S01]  /*1750*/  IADD3 R13, P0, PT, R10, R5, RZ ;  /* 0x000000050a0d7210 */ /* 0x000fe20007f1e0ff */
[----:B--2---:R-:W-:-:S03]  /*1760*/  IMAD R9, R18, UR5, RZ ;  /* 0x0000000512097c24 */ /* 0x004fc6000f8e02ff */
[----:B------:R-:W-:Y:S02]  /*1770*/  LEA.HI.X.SX32 R14, R10, R7, 0x1, P0 ;  /* 0x000000070a0e7211 */ /* 0x000fe400000f0eff */
[----:B0-----:R-:W-:Y:S02]  /*1780*/  LEA R16, P0, R13, UR10, 0x2 ;  /* 0x0000000a0d107c11 */ /* 0x001fe4000f8010ff */
[----:B------:R-:W-:Y:S02]  /*1790*/  IADD3 R11, P1, PT, R9, R6, RZ ;  /* 0x00000006090b7210 */ /* 0x000fe40007f3e0ff */
[----:B------:R-:W-:Y:S02]  /*17a0*/  LEA.HI.X R17, R13, UR11, R14, 0x2, P0 ;  /* 0x0000000b0d117c11 */ /* 0x000fe400080f140e */
[----:B------:R-:W-:Y:S02]  /*17b0*/  LEA.HI.X.SX32 R12, R9, R8, 0x1, P1 ;  /* 0x00000008090c7211 */ /* 0x000fe400008f0eff */
[C---:B-1----:R-:W-:Y:S01]  /*17c0*/  LEA R10, P1, R11.reuse, UR12, 0x2 ;  /* 0x0000000c0b0a7c11 */ /* 0x042fe2000f8210ff */
[----:B------:R-:W2:Y:S03]  /*17d0*/  LDG.E R16, desc[UR8][R16.64] ;  /* 0x0000000810107981 */ /* 0x000ea6000c1e1900 */
[----:B------:R-:W-:-:S05]  /*17e0*/  LEA.HI.X R11, R11, UR13, R12, 0x2, P1 ;  /* 0x0000000d0b0b7c11 */ /* 0x000fca00088f140c */
[----:B------:R-:W2:Y:S01]  /*17f0*/  LDG.E R9, desc[UR8][R10.64] ;  /* 0x000000080a097981 */ /* 0x000ea2000c1e1900 */
        /* <DEDUP_REMOVED lines=11> */
[----:B--2---:R-:W-:-:S05]  /*18b0*/  FADD R9, R9, R16 ;  /* 0x0000001009097221 */ /* 0x004fca0000000000 */
[----:B------:R0:W-:Y:S04]  /*18c0*/  STG.E desc[UR8][R10.64], R9 ;  /* 0x000000090a007986 */ /* 0x0001e8000c101908 */
[----:B------:R-:W2:Y:S04]  /*18d0*/  LDG.E R13, desc[UR8][R12.64] ;  /* 0x000000080c0d7981 */ /* 0x000ea8000c1e1900 */
[----:B------:R-:W2:Y:S01]  /*18e0*/  LDG.E R16, desc[UR8][R14.64] ;  /* 0x000000080e107981 */ /* 0x000ea2000c1e1900 */
[----:B------:R-:W-:Y:S02]  /*18f0*/  UIADD3 UR5, UPT, UPT, UR5, 0x2, URZ ;  /* 0x0000000205057890 */ /* 0x000fe4000fffe0ff */
[----:B------:R-:W-:Y:S01]  /*1900*/  UPLOP3.LUT UP0, UPT, UPT, UPT, UPT, 0x40, 0x4 ;  /* 0x000000000004789c */ /* 0x000fe20003f0e870 */
[----:B--2---:R-:W-:-:S05]  /*1910*/  FADD R17, R16, R13 ;  /* 0x0000000d10117221 */ /* 0x004fca0000000000 */
[----:B------:R0:W-:Y:S05]  /*1920*/  STG.E desc[UR8][R14.64], R17 ;  /* 0x000000110e007986 */ /* 0x0001ea000c101908 */
.L_x_35:
        /* <DEDUP_REMOVED lines=10> */
[----:B------:R-:W-:-:S04]  /*19d0*/  IADD3 R5, P1, PT, R9, R6, RZ ;  /* 0x0000000609057210 */ /* 0x000fc80007f3e0ff */
[----:B------:R-:W-:Y:S02]  /*19e0*/  LEA.HI.X.SX32 R10, R9, R8, 0x1, P1 ;  /* 0x00000008090a7211 */ /* 0x000fe400008f0eff */
[----:B-1----:R-:W-:Y:S02]  /*19f0*/  LEA R8, P0, R11, UR6, 0x2 ;  /* 0x000000060b087c11 */ /* 0x002fe4000f8010ff */
[----:B--2---:R-:W-:Y:S02]  /*1a00*/  LEA R6, P1, R5, UR10, 0x2 ;  /* 0x0000000a05067c11 */ /* 0x004fe4000f8210ff */
[----:B------:R-:W-:Y:S02]  /*1a10*/  LEA.HI.X R9, R11, UR7, R12, 0x2, P0 ;  /* 0x000000070b097c11 */ /* 0x000fe400080f140c */
[----:B------:R-:W-:-:S03]  /*1a20*/  LEA.HI.X R7, R5, UR11, R10, 0x2, P1 ;  /* 0x0000000b05077c11 */ /* 0x000fc600088f140a */
[----:B------:R-:W2:Y:S04]  /*1a30*/  LDG.E R8, desc[UR8][R8.64] ;  /* 0x0000000808087981 */ /* 0x000ea8000c1e1900 */
[----:B------:R-:W2:Y:S02]  /*1a40*/  LDG.E R5, desc[UR8][R6.64] ;  /* 0x0000000806057981 */ /* 0x000ea4000c1e1900 */
[----:B--2---:R-:W-:-:S05]  /*1a50*/  FADD R5, R5, R8 ;  /* 0x0000000805057221 */ /* 0x004fca0000000000 */
[----:B------:R1:W-:Y:S02]  /*1a60*/  STG.E desc[UR8][R6.64], R5 ;  /* 0x0000000506007986 */ /* 0x0003e4000c101908 */
.L_x_32:
[----:B------:R-:W2:Y:S01]  /*1a70*/  LDCU UR5, c[0x0][0x3a4] ;  /* 0x00007480ff0577ac */ /* 0x000ea20008000800 */
[----:B------:R-:W-:-:S04]  /*1a80*/  UIADD3 UR4, UPT, UPT, UR4, 0x1, URZ ;  /* 0x0000000104047890 */ /* 0x000fc8000fffe0ff */
[----:B--2---:R-:W-:-:S09]  /*1a90*/  UISETP.GE.AND UP0, UPT, UR4, UR5, UPT ;  /* 0x000000050400728c */ /* 0x004fd2000bf06270 */
[----:B------:R-:W-:Y:S05]  /*1aa0*/  BRA.U !UP0, `(.L_x_36) ;  /* 0xfffffff508bc7547 */ /* 0x000fea000b83ffff */
[----:B------:R-:W-:Y:S05]  /*1ab0*/  EXIT ;  /* 0x000000000000794d */ /* 0x000fea0003800000 */
.L_x_37:
        /* <DEDUP_REMOVED lines=12> */
.L_x_78:


//--------------------- .text._Z24caffe_gpu_interp2_kernelIffEviT0_b15THCDeviceTensorIT_Li3Ei16DefaultPtrTraitsES4_ --------------------------
	.section	.text._Z24caffe_gpu_interp2_kernelIffEviT0_b15THCDeviceTensorIT_Li3Ei16DefaultPtrTraitsES4_,"ax",@progbits
	.align	128
        .global         _Z24caffe_gpu_interp2_kernelIffEviT0_b15THCDeviceTensorIT_Li3Ei16DefaultPtrTraitsES4_
        .type           _Z24caffe_gpu_interp2_kernelIffEviT0_b15THCDeviceTensorIT_Li3Ei16DefaultPtrTraitsES4_,@function
        .size           _Z24caffe_gpu_interp2_kernelIffEviT0_b15THCDeviceTensorIT_Li3Ei16DefaultPtrTraitsES4_,(.L_x_79 - _Z24caffe_gpu_interp2_kernelIffEviT0_b15THCDeviceTensorIT_Li3Ei16DefaultPtrTraitsES4_)
        .other          _Z24caffe_gpu_interp2_kernelIffEviT0_b15THCDeviceTensorIT_Li3Ei16DefaultPtrTraitsES4_,@"STO_CUDA_ENTRY STV_DEFAULT"
_Z24caffe_gpu_interp2_kernelIffEviT0_b15THCDeviceTensorIT_Li3Ei16DefaultPtrTraitsES4_:
.text._Z24caffe_gpu_interp2_kernelIffEviT0_b15THCDeviceTensorIT_Li3Ei16DefaultPtrTraitsES4_:
        /* <DEDUP_REMOVED lines=64> */
.L_x_43:
        /* <DEDUP_REMOVED lines=11> */
[----:B------:R-:W-:Y:S01]  /*04b0*/  UIADD3 UR10, UPT, UPT, UR12, -0x3, URZ ;  /* 0xfffffffd0c0a7890 */ /* 0x000fe2000fffe0ff */
[----:B------:R-:W2:Y:S02]  /*04c0*/  LDCU UR13, c[0x0][0x39c] ;  /* 0x00007380ff0d77ac */ /* 0x000ea40008000800 */
[----:B------:R-:W3:Y:S01]  /*04d0*/  LDC R9, c[0x0][0x3bc] ;  /* 0x0000ef00ff097b82 */ /* 0x000ee20000000800 */
[----:B------:R-:W4:Y:S01]  /*04e0*/  LDCU.64 UR14, c[0x0][0x390] ;  /* 0x00007200ff0e77ac */ /* 0x000f220008000a00 */
[----:B------:R-:W0:Y:S01]  /*04f0*/  LDCU.64 UR16, c[0x0][0x3b0] ;  /* 0x00007600ff1077ac */ /* 0x000e220008000a00 */
[----:B-1----:R-:W-:-:S02]  /*0500*/  UIMAD UR6, UR4, UR6, URZ ;  /* 0x00000006040672a4 */ /* 0x002fc4000f8e02ff */
[----:B------:R-:W-:Y:S02]  /*0510*/  UPLOP3.LUT UP0, UPT, UPT, UPT, UPT, 0x40, 0x4 ;  /* 0x000000000004789c */ /* 0x000fe40003f0e870 */
[----:B------:R-:W-:Y:S01]  /*0520*/  USHF.R.S32.HI UR7, URZ, 0x1f, UR6 ;  /* 0x0000001fff077899 */ /* 0x000fe20008011406 */
[----:B0-----:R-:W-:Y:S01]  /*0530*/  IMAD R7, R7, UR4, RZ ;  /* 0x0000000407077c24 */ /* 0x001fe2000f8e02ff */
[----:B------:R-:W-:Y:S02]  /*0540*/  IADD3 R14, P0, PT, R3, UR6, RZ ;  /* 0x00000006030e7c10 */ /* 0x000fe4000ff1e0ff */
[----:B------:R-:W-:Y:S02]  /*0550*/  IADD3 R15, P1, PT, R4, UR6, RZ ;  /* 0x00000006040f7c10 */ /* 0x000fe4000ff3e0ff */
[----:B------:R-:W-:Y:S02]  /*0560*/  IADD3 R6, P2, PT, R2, R7, RZ ;  /* 0x0000000702067210 */ /* 0x000fe40007f5e0ff */
[----:B------:R-:W-:-:S02]  /*0570*/  LEA.HI.X.SX32 R20, R4, UR7, 0x1, P1 ;  /* 0x0000000704147c11 */ /* 0x000fc400088f0eff */
[----:B------:R-:W-:Y:S02]  /*0580*/  LEA.HI.X.SX32 R7, R7, R8, 0x1, P2 ;  /* 0x0000000807077211 */ /* 0x000fe400010f0eff */
[----:B--234-:R-:W-:-:S07]  /*0590*/  IADD3.X R8, PT, PT, R10, UR7, RZ, P0, !PT ;  /* 0x000000070a087c10 */ /* 0x01cfce00087fe4ff */
.L_x_41:
[----:B------:R-:W-:-:S04]  /*05a0*/  UIMAD UR6, UR5, UR13, URZ ;  /* 0x0000000d050672a4 */ /* 0x000fc8000f8e02ff */
[----:B------:R-:W-:Y:S02]  /*05b0*/  USHF.R.S32.HI UR7, URZ, 0x1f, UR6 ;  /* 0x0000001fff077899 */ /* 0x000fe40008011406 */
[----:B------:R-:W-:Y:S02]  /*05c0*/  IADD3 R11, P1, PT, R15, UR6, RZ ;  /* 0x000000060f0b7c10 */ /* 0x000fe4000ff3e0ff */
[----:B0-----:R-:W-:Y:S02]  /*05d0*/  IADD3 R17, P0, PT, R14, UR6, RZ ;  /* 0x000000060e117c10 */ /* 0x001fe4000ff1e0ff */
[----:B------:R-:W-:Y:S02]  /*05e0*/  IADD3.X R16, PT, PT, R20, UR7, RZ, P1, !PT ;  /* 0x0000000714107c10 */ /* 0x000fe40008ffe4ff */
[----:B------:R-:W-:Y:S02]  /*05f0*/  LEA R12, P1, R11, UR14, 0x2 ;  /* 0x0000000e0b0c7c11 */ /* 0x000fe4000f8210ff */
[----:B------:R-:W-:-:S02]  /*0600*/  IADD3.X R18, PT, PT, R8, UR7, RZ, P0, !PT ;  /* 0x0000000708127c10 */ /* 0x000fc400087fe4ff */
[----:B------:R-:W-:Y:S02]  /*0610*/  LEA.HI.X R13, R11, UR15, R16, 0x2, P1 ;  /* 0x0000000f0b0d7c11 */ /* 0x000fe400088f1410 */
[----:B------:R-:W-:-:S04]  /*0620*/  LEA R10, P0, R17, UR14, 0x2 ;  /* 0x0000000e110a7c11 */ /* 0x000fc8000f8010ff */
[----:B------:R-:W-:Y:S01]  /*0630*/  LEA.HI.X R11, R17, UR15, R18, 0x2, P0 ;  /* 0x0000000f110b7c11 */ /* 0x000fe200080f1412 */
[----:B------:R-:W2:Y:S04]  /*0640*/  LDG.E R13, desc[UR8][R12.64] ;  /* 0x000000080c0d7981 */ /* 0x000ea8000c1e1900 */
[----:B------:R0:W3:Y:S01]  /*0650*/  LDG.E R16, desc[UR8][R10.64] ;  /* 0x000000080a107981 */ /* 0x0000e2000c1e1900 */
[----:B------:R-:W-:Y:S01]  /*0660*/  IMAD R17, R9, UR5, RZ ;  /* 0x0000000509117c24 */ /* 0x000fe2000f8e02ff */
[----:B------:R-:W-:-:S04]  /*0670*/  UIADD3 UR6, UPT, UPT, UR5, 0x1, URZ ;  /* 0x0000000105067890 */ /* 0x000fc8000fffe0ff */
[----:B------:R-:W-:Y:S01]  /*0680*/  UIMAD UR7, UR6, UR13, URZ ;  /* 0x0000000d060772a4 */ /* 0x000fe2000f8e02ff */
[----:B------:R-:W-:-:S03]  /*0690*/  IADD3 R19, P0, PT, R17, R6, RZ ;  /* 0x0000000611137210 */ /* 0x000fc60007f1e0ff */
[----:B------:R-:W-:Y:S01]  /*06a0*/  USHF.R.S32.HI UR11, URZ, 0x1f, UR7 ;  /* 0x0000001fff0b7899 */ /* 0x000fe20008011407 */
[----:B------:R-:W-:Y:S02]  /*06b0*/  LEA.HI.X.SX32 R22, R17, R7, 0x1, P0 ;  /* 0x0000000711167211 */ /* 0x000fe400000f0eff */
[----:B------:R-:W-:Y:S02]  /*06c0*/  LEA R18, P0, R19, UR16, 0x2 ;  /* 0x0000001013127c11 */ /* 0x000fe4000f8010ff */
[----:B------:R-:W-:Y:S02]  /*06d0*/  IADD3 R17, P1, PT, R15, UR7, RZ ;  /* 0x000000070f117c10 */ /* 0x000fe4000ff3e0ff */
[----:B------:R-:W-:Y:S02]  /*06e0*/  LEA.HI.X R19, R19, UR17, R22, 0x2, P0 ;  /* 0x0000001113137c11 */ /* 0x000fe400080f1416 */
[----:B------:R-:W-:Y:S02]  /*06f0*/  IADD3.X R24, PT, PT, R20, UR11, RZ, P1, !PT ;  /* 0x0000000b14187c10 */ /* 0x000fe40008ffe4ff */
[----:B------:R-:W-:-:S02]  /*0700*/  IADD3 R23, P0, PT, R14, UR7, RZ ;  /* 0x000000070e177c10 */ /* 0x000fc4000ff1e0ff */
[C---:B0-----:R-:W-:Y:S02]  /*0710*/  LEA R10, P1, R17.reuse, UR14, 0x2 ;  /* 0x0000000e110a7c11 */ /* 0x041fe4000f8210ff */
[----:B------:R-:W-:Y:S02]  /*0720*/  IADD3.X R26, PT, PT, R8, UR11, RZ, P0, !PT ;  /* 0x0000000b081a7c10 */ /* 0x000fe400087fe4ff */
[----:B------:R-:W-:Y:S02]  /*0730*/  LEA.HI.X R11, R17, UR15, R24, 0x2, P1 ;  /* 0x0000000f110b7c11 */ /* 0x000fe400088f1418 */
[----:B------:R-:W-:Y:S01]  /*0740*/  LEA R12, P0, R23, UR14, 0x2 ;  /* 0x0000000e170c7c11 */ /* 0x000fe2000f8010ff */
[----:B--2---:R-:W-:-:S03]  /*0750*/  FMUL R22, R0, R13 ;  /* 0x0000000d00167220 */ /* 0x004fc60000400000 */
[----:B------:R-:W-:Y:S01]  /*0760*/  LEA.HI.X R13, R23, UR15, R26, 0x2, P0 ;  /* 0x0000000f170d7c11 */ /* 0x000fe200080f141a */
[----:B---3--:R-:W-:-:S05]  /*0770*/  FFMA R21, R5, R16, R22 ;  /* 0x0000001005157223 */ /* 0x008fca0000000016 */
[----:B------:R0:W-:Y:S04]  /*0780*/  STG.E desc[UR8][R18.64], R21 ;  /* 0x0000001512007986 */ /* 0x0001e8000c101908 */
[----:B------:R1:W2:Y:S04]  /*0790*/  LDG.E R11, desc[UR8][R10.64] ;  /* 0x000000080a0b7981 */ /* 0x0002a8000c1e1900 */
[----:B------:R3:W4:Y:S01]  /*07a0*/  LDG.E R22, desc[UR8][R12.64] ;  /* 0x000000080c167981 */ /* 0x000722000c1e1900 */
        /* <DEDUP_REMOVED lines=10> */
[----:B0-----:R-:W-:-:S02]  /*0850*/  IADD3 R19, P0, PT, R14, UR6, RZ ;  /* 0x000000060e137c10 */ /* 0x001fc4000ff1e0ff */
[----:B-1----:R-:W-:Y:S02]  /*0860*/  LEA R10, P1, R23, UR14, 0x2 ;  /* 0x0000000e170a7c11 */ /* 0x002fe4000f8210ff */
[----:B------:R-:W-:Y:S02]  /*0870*/  IADD3.X R26, PT, PT, R8, UR11, RZ, P0, !PT ;  /* 0x0000000b081a7c10 */ /* 0x000fe400087fe4ff */
[----:B---3--:R-:W-:-:S04]  /*0880*/  LEA R12, P0, R19, UR14, 0x2 ;  /* 0x0000000e130c7c11 */ /* 0x008fc8000f8010ff */
[----:B------:R-:W-:Y:S01]  /*0890*/  LEA.HI.X R13, R19, UR15, R26, 0x2, P0 ;  /* 0x0000000f130d7c11 */ /* 0x000fe200080f141a */
[----:B--2---:R-:W-:Y:S01]  /*08a0*/  FMUL R18, R0, R11 ;  /* 0x0000000b00127220 */ /* 0x004fe20000400000 */
[----:B------:R-:W-:-:S03]  /*08b0*/  LEA.HI.X R11, R23, UR15, R24, 0x2, P1 ;  /* 0x0000000f170b7c11 */ /* 0x000fc600088f1418 */
[----:B----4-:R-:W-:-:S05]  /*08c0*/  FFMA R21, R5, R22, R18 ;  /* 0x0000001605157223 */ /* 0x010fca0000000012 */
        /* <DEDUP_REMOVED lines=22> */
[----:B------:R-:W2:Y:S04]  /*0a30*/  LDG.E R11, desc[UR8][R10.64] ;  /* 0x000000080a0b7981 */ /* 0x000ea8000c1e1900 */
[----:B------:R-:W3:Y:S01]  /*0a40*/  LDG.E R12, desc[UR8][R12.64] ;  /* 0x000000080c0c7981 */ /* 0x000ee2000c1e1900 */
[----:B------:R-:W-:Y:S01]  /*0a50*/  IMAD R16, R9, UR6, RZ ;  /* 0x0000000609107c24 */ /* 0x000fe2000f8e02ff */
[----:B------:R-:W-:-:S04]  /*0a60*/  UIADD3 UR5, UPT, UPT, UR5, 0x4, URZ ;  /* 0x0000000405057890 */ /* 0x000fc8000fffe0ff */
[----:B------:R-:W-:Y:S01]  /*0a70*/  IADD3 R17, P0, PT, R16, R6, RZ ;  /* 0x0000000610117210 */ /* 0x000fe20007f1e0ff */
[----:B------:R-:W-:-:S03]  /*0a80*/  UISETP.GE.AND UP1, UPT, UR5, UR10, UPT ;  /* 0x0000000a0500728c */ /* 0x000fc6000bf26270 */
[----:B------:R-:W-:Y:S02]  /*0a90*/  LEA.HI.X.SX32 R24, R16, R7, 0x1, P0 ;  /* 0x0000000710187211 */ /* 0x000fe400000f0eff */
[----:B------:R-:W-:-:S04]  /*0aa0*/  LEA R16, P0, R17, UR16, 0x2 ;  /* 0x0000001011107c11 */ /* 0x000fc8000f8010ff */
[----:B------:R-:W-:Y:S01]  /*0ab0*/  LEA.HI.X R17, R17, UR17, R24, 0x2, P0 ;  /* 0x0000001111117c11 */ /* 0x000fe200080f1418 */
[----:B--2---:R-:W-:-:S04]  /*0ac0*/  FMUL R22, R0, R11 ;  /* 0x0000000b00167220 */ /* 0x004fc80000400000 */
[----:B---3--:R-:W-:-:S05]  /*0ad0*/  FFMA R23, R5, R12, R22 ;  /* 0x0000000c05177223 */ /* 0x008fca0000000016 */
[----:B------:R0:W-:Y:S01]  /*0ae0*/  STG.E desc[UR8][R16.64], R23 ;  /* 0x0000001710007986 */ /* 0x0001e2000c101908 */
[----:B------:R-:W-:Y:S05]  /*0af0*/  BRA.U !UP1, `(.L_x_41) ;  /* 0xfffffff909a87547 */ /* 0x000fea000b83ffff */
.L_x_40:
[----:B------:R-:W-:Y:S01]  /*0b00*/  UIADD3 UR6, UPT, UPT, -UR5, UR12, URZ ;  /* 0x0000000c05067290 */ /* 0x000fe2000fffe1ff */
[----:B0-----:R-:W-:Y:S02]  /*0b10*/  SHF.R.S32.HI R16, RZ, 0x1f, R2 ;  /* 0x0000001fff107819 */ /* 0x001fe40000011402 */
[----:B------:R-:W-:Y:S01]  /*0b20*/  SHF.R.S32.HI R17, RZ, 0x1f, R3 ;  /* 0x0000001fff117819 */ /* 0x000fe20000011403 */
[----:B------:R-:W-:-:S09]  /*0b30*/  UISETP.GT.AND UP1, UPT, UR6, 0x1, UPT ;  /* 0x000000010600788c */ /* 0x000fd2000bf24270 */
[----:B------:R-:W-:Y:S05]  /*0b40*/  BRA.U !UP1, `(.L_x_42) ;  /* 0x0000000109d87547 */ /* 0x000fea000b800000 */
[----:B------:R-:W0:Y:S01]  /*0b50*/  LDC.64 R12, c[0x0][0x398] ;  /* 0x0000e600ff0c7b82 */ /* 0x000e220000000a00 */
[----:B------:R-:W-:-:S07]  /*0b60*/  SHF.R.S32.HI R23, RZ, 0x1f, R4 ;  /* 0x0000001fff177819 */ /* 0x000fce0000011404 */
[----:B------:R-:W1:Y:S01]  /*0b70*/  LDC.64 R6, c[0x0][0x390] ;  /* 0x0000e400ff067b82 */ /* 0x000e620000000a00 */
[----:B0-----:R-:W-:Y:S02]  /*0b80*/  IMAD R9, R13, UR5, RZ ;  /* 0x000000050d097c24 */ /* 0x001fe4000f8e02ff */
[----:B------:R-:W-:-:S03]  /*0b90*/  IMAD R20, R12, UR4, RZ ;  /* 0x000000040c147c24 */ /* 0x000fc6000f8e02ff */
[----:B------:R-:W-:Y:S02]  /*0ba0*/  SHF.R.S32.HI R8, RZ, 0x1f, R9 ;  /* 0x0000001fff087819 */ /* 0x000fe40000011409 */
[----:B------:R-:W-:Y:S02]  /*0bb0*/  SHF.R.S32.HI R12, RZ, 0x1f, R20 ;  /* 0x0000001fff0c7819 */ /* 0x000fe40000011414 */
[CC--:B------:R-:W-:Y:S02]  /*0bc0*/  IADD3 R10, P2, P3, R9.reuse, R20.reuse, R4 ;  /* 0x00000014090a7210 */ /* 0x0c0fe40007b5e004 */
[----:B------:R-:W-:Y:S02]  /*0bd0*/  IADD3 R11, P0, P1, R9, R20, R3 ;  /* 0x00000014090b7210 */ /* 0x000fe4000791e003 */
[----:B------:R-:W-:Y:S02]  /*0be0*/  IADD3.X R9, PT, PT, R8, R12, R23, P2, P3 ;  /* 0x0000000c08097210 */ /* 0x000fe400017e6417 */
[----:B-1----:R-:W-:-:S02]  /*0bf0*/  LEA R14, P2, R10, R6, 0x2 ;  /* 0x000000060a0e7211 */ /* 0x002fc400078410ff */
[----:B------:R-:W-:Y:S02]  /*0c00*/  IADD3.X R8, PT, PT, R8, R12, R17, P0, P1 ;  /* 0x0000000c08087210 */ /* 0x000fe400007e2411 */
[----:B------:R-:W-:Y:S02]  /*0c10*/  LEA.HI.X R15, R10, R7, R9, 0x2, P2 ;  /* 0x000000070a0f7211 */ /* 0x000fe400010f1409 */
[----:B------:R-:W-:-:S04]  /*0c20*/  LEA R18, P0, R11, R6, 0x2 ;  /* 0x000000060b127211 */ /* 0x000fc800078010ff */
[----:B------:R-:W-:Y:S01]  /*0c30*/  LEA.HI.X R19, R11, R7, R8, 0x2, P0 ;  /* 0x000000070b137211 */ /* 0x000fe200000f1408 */
[----:B------:R0:W2:Y:S01]  /*0c40*/  LDG.E R15, desc[UR8][R14.64] ;  /* 0x000000080e0f7981 */ /* 0x0000a2000c1e1900 */
[----:B------:R-:W1:Y:S03]  /*0c50*/  LDC.64 R8, c[0x0][0x3b8] ;  /* 0x0000ee00ff087b82 */ /* 0x000e660000000a00 */
[----:B------:R3:W4:Y:S01]  /*0c60*/  LDG.E R18, desc[UR8][R18.64] ;  /* 0x0000000812127981 */ /* 0x000722000c1e1900 */
[----:B------:R-:W-:-:S04]  /*0c70*/  UIADD3 UR6, UPT, UPT, UR5, 0x1, URZ ;  /* 0x0000000105067890 */ /* 0x000fc8000fffe0ff */
[----:B------:R-:W5:Y:S02]  /*0c80*/  LDC.64 R10, c[0x0][0x3b0] ;  /* 0x0000ec00ff0a7b82 */ /* 0x000f640000000a00 */
[----:B------:R-:W-:-:S05]  /*0c90*/  IMAD R25, R13, UR6, RZ ;  /* 0x000000060d197c24 */ /* 0x000fca000f8e02ff */
[-C--:B------:R-:W-:Y:S01]  /*0ca0*/  IADD3 R13, P4, P5, R25, R20.reuse, R4 ;  /* 0x00000014190d7210 */ /* 0x080fe20007d9e004 */
[----:B-1----:R-:W-:Y:S02]  /*0cb0*/  IMAD R22, R9, UR5, RZ ;  /* 0x0000000509167c24 */ /* 0x002fe4000f8e02ff */
[----:B------:R-:W-:Y:S01]  /*0cc0*/  IMAD R21, R8, UR4, RZ ;  /* 0x0000000408157c24 */ /* 0x000fe2000f8e02ff */
[----:B------:R-:W-:Y:S02]  /*0cd0*/  IADD3 R8, P2, P3, R25, R20, R3 ;  /* 0x0000001419087210 */ /* 0x000fe40007b5e003 */
[----:B------:R-:W-:Y:S02]  /*0ce0*/  SHF.R.S32.HI R25, RZ, 0x1f, R25 ;  /* 0x0000001fff197819 */ /* 0x000fe40000011419 */
[----:B0-----:R-:W-:Y:S02]  /*0cf0*/  SHF.R.S32.HI R14, RZ, 0x1f, R22 ;  /* 0x0000001fff0e7819 */ /* 0x001fe40000011416 */
[----:B------:R-:W-:-:S02]  /*0d00*/  IADD3 R20, P0, P1, R22, R21, R2 ;  /* 0x0000001516147210 */ /* 0x000fc4000791e002 */
[----:B---3--:R-:W-:Y:S02]  /*0d10*/  SHF.R.S32.HI R19, RZ, 0x1f, R21 ;  /* 0x0000001fff137819 */ /* 0x008fe40000011415 */
[CC--:B------:R-:W-:Y:S02]  /*0d20*/  IADD3.X R24, PT, PT, R25.reuse, R12.reuse, R23, P4, P5 ;  /* 0x0000000c19187210 */ /* 0x0c0fe400027ea417 */
[----:B------:R-:W-:Y:S02]  /*0d30*/  IADD3.X R23, PT, PT, R14, R19, R16, P0, P1 ;  /* 0x000000130e177210 */ /* 0x000fe400007e2410 */
[----:B------:R-:W-:Y:S02]  /*0d40*/  IADD3.X R22, PT, PT, R25, R12, R17, P2, P3 ;  /* 0x0000000c19167210 */ /* 0x000fe400017e6411 */
[----:B-----5:R-:W-:Y:S02]  /*0d50*/  LEA R14, P0, R20, R10, 0x2 ;  /* 0x0000000a140e7211 */ /* 0x020fe400078010ff */
[----:B------:R-:W-:-:S02]  /*0d60*/  LEA R12, P2, R13, R6, 0x2 ;  /* 0x000000060d0c7211 */ /* 0x000fc400078410ff */
[C---:B------:R-:W-:Y:S02]  /*0d70*/  LEA R6, P1, R8.reuse, R6, 0x2 ;  /* 0x0000000608067211 */ /* 0x040fe400078210ff */
[-C--:B------:R-:W-:Y:S02]  /*0d80*/  LEA.HI.X R13, R13, R7.reuse, R24, 0x2, P2 ;  /* 0x000000070d0d7211 */ /* 0x080fe400010f1418 */
[----:B------:R-:W-:Y:S01]  /*0d90*/  LEA.HI.X R7, R8, R7, R22, 0x2, P1 ;  /* 0x0000000708077211 */ /* 0x000fe200008f1416 */
[----:B--2---:R-:W-:Y:S01]  /*0da0*/  FMUL R26, R0, R15 ;  /* 0x0000000f001a7220 */ /* 0x004fe20000400000 */
[----:B------:R-:W-:-:S03]  /*0db0*/  LEA.HI.X R15, R20, R11, R23, 0x2, P0 ;  /* 0x0000000b140f7211 */ /* 0x000fc600000f1417 */
[----:B----4-:R-:W-:-:S05]  /*0dc0*/  FFMA R23, R5, R18, R26 ;  /* 0x0000001205177223 */ /* 0x010fca000000001a */
[----:B------:R0:W-:Y:S04]  /*0dd0*/  STG.E desc[UR8][R14.64], R23 ;  /* 0x000000170e007986 */ /* 0x0001e8000c101908 */
[----:B------:R-:W2:Y:S04]  /*0de0*/  LDG.E R13, desc[UR8][R12.64] ;  /* 0x000000080c0d7981 */ /* 0x000ea8000c1e1900 */
[----:B------:R-:W3:Y:S01]  /*0df0*/  LDG.E R6, desc[UR8][R6.64] ;  /* 0x0000000806067981 */ /* 0x000ee2000c1e1900 */
[----:B------:R-:W-:Y:S01]  /*0e00*/  IMAD R9, R9, UR6, RZ ;  /* 0x0000000609097c24 */ /* 0x000fe2000f8e02ff */
[----:B------:R-:W-:-:S02]  /*0e10*/  UIADD3 UR5, UPT, UPT, UR5, 0x2, URZ ;  /* 0x0000000205057890 */ /* 0x000fc4000fffe0ff */
[----:B------:R-:W-:Y:S02]  /*0e20*/  UPLOP3.LUT UP0, UPT, UPT, UPT, UPT, 0x40, 0x4 ;  /* 0x000000000004789c */ /* 0x000fe40003f0e870 */
[----:B------:R-:W-:Y:S02]  /*0e30*/  IADD3 R21, P0, P1, R9, R21, R2 ;  /* 0x0000001509157210 */ /* 0x000fe4000791e002 */
[----:B------:R-:W-:-:S04]  /*0e40*/  SHF.R.S32.HI R9, RZ, 0x1f, R9 ;  /* 0x0000001fff097819 */ /* 0x000fc80000011409 */
[----:B------:R-:W-:Y:S02]  /*0e50*/  IADD3.X R18, PT, PT, R9, R19, R16, P0, P1 ;  /* 0x0000001309127210 */ /* 0x000fe400007e2410 */
[----:B------:R-:W-:-:S04]  /*0e60*/  LEA R10, P0, R21, R10, 0x2 ;  /* 0x0000000a150a7211 */ /* 0x000fc800078010ff */
[----:B------:R-:W-:Y:S01]  /*0e70*/  LEA.HI.X R11, R21, R11, R18, 0x2, P0 ;  /* 0x0000000b150b7211 */ /* 0x000fe200000f1412 */
[----:B--2---:R-:W-:-:S04]  /*0e80*/  FMUL R8, R0, R13 ;  /* 0x0000000d00087220 */ /* 0x004fc80000400000 */
[----:B---3--:R-:W-:-:S05]  /*0e90*/  FFMA R9, R5, R6, R8 ;  /* 0x0000000605097223 */ /* 0x008fca0000000008 */
[----:B------:R0:W-:Y:S02]  /*0ea0*/  STG.E desc[UR8][R10.64], R9 ;  /* 0x000000090a007986 */ /* 0x0001e4000c101908 */
.L_x_42:
[----:B------:R-:W-:-:S09]  /*0eb0*/  UISETP.LT.OR UP0, UPT, UR5, UR12, UP0 ;  /* 0x0000000c0500728c */ /* 0x000fd20008701670 */
[----:B------:R-:W-:Y:S05]  /*0ec0*/  BRA.U !UP0, `(.L_x_39) ;  /* 0x0000000108787547 */ /* 0x000fea000b800000 */
[----:B0-----:R-:W0:Y:S01]  /*0ed0*/  LDC.64 R10, c[0x0][0x398] ;  /* 0x0000e600ff0a7b82 */ /* 0x001e220000000a00 */
        /* <DEDUP_REMOVED lines=11> */
[-C--:B------:R-:W-:Y:S02]  /*0f90*/  LEA.HI.X R9, R9, R7.reuse, R12, 0x2, P2 ;  /* 0x0000000709097211 */ /* 0x080fe400010f140c */
[C---:B------:R-:W-:Y:S01]  /*0fa0*/  LEA R10, P0, R11.reuse, R6, 0x2 ;  /* 0x000000060b0a7211 */ /* 0x040fe200078010ff */
[----:B------:R-:W0:Y:S03]  /*0fb0*/  LDC.64 R12, c[0x0][0x3b8] ;  /* 0x0000ee00ff0c7b82 */ /* 0x000e260000000a00 */
[----:B------:R-:W-:Y:S01]  /*0fc0*/  LEA.HI.X R11, R11, R7, R14, 0x2, P0 ;  /* 0x000000070b0b7211 */ /* 0x000fe200000f140e */
[----:B------:R-:W2:Y:S04]  /*0fd0*/  LDG.E R9, desc[UR8][R8.64] ;  /* 0x0000000808097981 */ /* 0x000ea8000c1e1900 */
[----:B------:R-:W3:Y:S01]  /*0fe0*/  LDG.E R10, desc[UR8][R10.64] ;  /* 0x000000080a0a7981 */ /* 0x000ee2000c1e1900 */
[----:B------:R-:W1:Y:S01]  /*0ff0*/  LDC.64 R6, c[0x0][0x3b0] ;  /* 0x0000ec00ff067b82 */ /* 0x000e620000000a00 */
[----:B0-----:R-:W-:-:S02]  /*1000*/  IMAD R13, R13, UR5, RZ ;  /* 0x000000050d0d7c24 */ /* 0x001fc4000f8e02ff */
[----:B------:R-:W-:-:S03]  /*1010*/  IMAD R12, R12, UR4, RZ ;  /* 0x000000040c0c7c24 */ /* 0x000fc6000f8e02ff */
[----:B------:R-:W-:Y:S02]  /*1020*/  SHF.R.S32.HI R15, RZ, 0x1f, R13 ;  /* 0x0000001fff0f7819 */ /* 0x000fe4000001140d */
[----:B------:R-:W-:Y:S02]  /*1030*/  IADD3 R13, P0, P1, R13, R12, R2 ;  /* 0x0000000c0d0d7210 */ /* 0x000fe4000791e002 */
[----:B------:R-:W-:-:S04]  /*1040*/  SHF.R.S32.HI R12, RZ, 0x1f, R12 ;  /* 0x0000001fff0c7819 */ /* 0x000fc8000001140c */
[----:B------:R-:W-:Y:S02]  /*1050*/  IADD3.X R16, PT, PT, R15, R12, R16, P0, P1 ;  /* 0x0000000c0f107210 */ /* 0x000fe400007e2410 */
[----:B-1----:R-:W-:-:S04]  /*1060*/  LEA R6, P0, R13, R6, 0x2 ;  /* 0x000000060d067211 */ /* 0x002fc800078010ff */
[----:B------:R-:W-:Y:S01]  /*1070*/  LEA.HI.X R7, R13, R7, R16, 0x2, P0 ;  /* 0x000000070d077211 */ /* 0x000fe200000f1410 */
[----:B--2---:R-:W-:-:S04]  /*1080*/  FMUL R8, R0, R9 ;  /* 0x0000000900087220 */ /* 0x004fc80000400000 */
[----:B---3--:R-:W-:-:S05]  /*1090*/  FFMA R9, R5, R10, R8 ;  /* 0x0000000a05097223 */ /* 0x008fca0000000008 */
[----:B------:R1:W-:Y:S02]  /*10a0*/  STG.E desc[UR8][R6.64], R9 ;  /* 0x0000000906007986 */ /* 0x0003e4000c101908 */
.L_x_39:
[----:B------:R-:W2:Y:S01]  /*10b0*/  LDCU UR5, c[0x0][0x3a4] ;  /* 0x00007480ff0577ac */ /* 0x000ea20008000800 */
[----:B------:R-:W-:-:S04]  /*10c0*/  UIADD3 UR4, UPT, UPT, UR4, 0x1, URZ ;  /* 0x0000000104047890 */ /* 0x000fc8000fffe0ff */
[----:B--2---:R-:W-:-:S09]  /*10d0*/  UISETP.GE.AND UP0, UPT, UR4, UR5, UPT ;  /* 0x000000050400728c */ /* 0x004fd2000bf06270 */
[----:B------:R-:W-:Y:S05]  /*10e0*/  BRA.U !UP0, `(.L_x_43) ;  /* 0xfffffff108c47547 */ /* 0x000fea000b83ffff */
[----:B------:R-:W-:Y:S05]  /*10f0*/  EXIT ;  /* 0x000000000000794d */ /* 0x000fea0003800000 */
.L_x_38:
        /* <DEDUP_REMOVED lines=10> */
.L_x_48:
        /* <DEDUP_REMOVED lines=21> */
.L_x_46:
[----:B0---4-:R-:W-:-:S05]  /*12f0*/  IMAD R10, R18, UR5, RZ ;  /* 0x00000005120a7c24 */ /* 0x011fca000f8e02ff */
[----:B------:R-:W-:-:S04]  /*1300*/  IADD3 R9, P0, PT, R10, R5, RZ ;  /* 0x000000050a097210 */ /* 0x000fc80007f1e0ff */
[----:B------:R-:W-:Y:S02]  /*1310*/  LEA.HI.X.SX32 R10, R10, R7, 0x1, P0 ;  /* 0x000000070a0a7211 */ /* 0x000fe400000f0eff */
[----:B-1----:R-:W-:-:S04]  /*1320*/  LEA R14, P0, R9, UR12, 0x2 ;  /* 0x0000000c090e7c11 */ /* 0x002fc8000f8010ff */
[----:B------:R-:W-:-:S05]  /*1330*/  LEA.HI.X R15, R9, UR13, R10, 0x2, P0 ;  /* 0x0000000d090f7c11 */ /* 0x000fca00080f140a */
[----:B------:R-:W4:Y:S01]  /*1340*/  LDG.E R9, desc[UR8][R14.64] ;  /* 0x000000080e097981 */ /* 0x000f22000c1e1900 */
[----:B------:R-:W-:Y:S02]  /*1350*/  UIADD3 UR6, UPT, UPT, UR5, 0x1, URZ ;  /* 0x0000000105067890 */ /* 0x000fe4000fffe0ff */
[----:B---3--:R-:W-:-:S04]  /*1360*/  IMAD R11, R19, UR5, RZ ;  /* 0x00000005130b7c24 */ /* 0x008fc8000f8e02ff */
[----:B------:R-:W-:Y:S01]  /*1370*/  IMAD R12, R18, UR6, RZ ;  /* 0x00000006120c7c24 */ /* 0x000fe2000f8e02ff */
[----:B------:R-:W-:-:S04]  /*1380*/  IADD3 R17, P0, PT, R11, R6, RZ ;  /* 0x000000060b117210 */ /* 0x000fc80007f1e0ff */
[C---:B------:R-:W-:Y:S02]  /*1390*/  IADD3 R13, P1, PT, R12.reuse, R5, RZ ;  /* 0x000000050c0d7210 */ /* 0x040fe40007f3e0ff */
[----:B------:R-:W-:Y:S02]  /*13a0*/  LEA.HI.X.SX32 R20, R11, R8, 0x1, P0 ;  /* 0x000000080b147211 */ /* 0x000fe400000f0eff */
[----:B--2---:R-:W-:Y:S02]  /*13b0*/  LEA R10, P0, R17, UR14, 0x2 ;  /* 0x0000000e110a7c11 */ /* 0x004fe4000f8010ff */
[----:B------:R-:W-:Y:S02]  /*13c0*/  LEA.HI.X.SX32 R16, R12, R7, 0x1, P1 ;  /* 0x000000070c107211 */ /* 0x000fe400008f0eff */
[----:B------:R-:W-:Y:S02]  /*13d0*/  LEA R12, P1, R13, UR12, 0x2 ;  /* 0x0000000c0d0c7c11 */ /* 0x000fe4000f8210ff */
[----:B------:R-:W-:-:S02]  /*13e0*/  LEA.HI.X R11, R17, UR15, R20, 0x2, P0 ;  /* 0x0000000f110b7c11 */ /* 0x000fc400080f1414 */
[----:B------:R-:W-:-:S03]  /*13f0*/  LEA.HI.X R13, R13, UR13, R16, 0x2, P1 ;  /* 0x0000000d0d0d7c11 */ /* 0x000fc600088f1410 */
[----:B----4-:R0:W-:Y:S04]  /*1400*/  STG.E desc[UR8][R10.64], R9 ;  /* 0x000000090a007986 */ /* 0x0101e8000c101908 */
[----:B------:R-:W2:Y:S01]  /*1410*/  LDG.E R21, desc[UR8][R12.64] ;  /* 0x000000080c157981 */ /* 0x000ea2000c1e1900 */
[----:B------:R-:W-:Y:S01]  /*1420*/  UIADD3 UR7, UPT, UPT, UR5, 0x2, URZ ;  /* 0x0000000205077890 */ /* 0x000fe2000fffe0ff */
[----:B------:R-:W-:-:S05]  /*1430*/  IMAD R15, R19, UR6, RZ ;  /* 0x00000006130f7c24 */ /* 0x000fca000f8e02ff */
[----:B------:R-:W-:Y:S01]  /*1440*/  IMAD R14, R18, UR7, RZ ;  /* 0x00000007120e7c24 */ /* 0x000fe2000f8e02ff */
[----:B------:R-:W-:-:S04]  /*1450*/  IADD3 R22, P0, PT, R15, R6, RZ ;  /* 0x000000060f167210 */ /* 0x000fc80007f1e0ff */
[C---:B------:R-:W-:Y:S02]  /*1460*/  IADD3 R17, P1, PT, R14.reuse, R5, RZ ;  /* 0x000000050e117210 */ /* 0x040fe40007f3e0ff */
[----:B------:R-:W-:Y:S02]  /*1470*/  LEA.HI.X.SX32 R15, R15, R8, 0x1, P0 ;  /* 0x000000080f0f7211 */ /* 0x000fe400000f0eff */
[----:B------:R-:W-:Y:S02]  /*1480*/  LEA.HI.X.SX32 R20, R14, R7, 0x1, P1 ;  /* 0x000000070e147211 */ /* 0x000fe400008f0eff */
[C---:B------:R-:W-:Y:S02]  /*1490*/  LEA R14, P0, R22.reuse, UR14, 0x2 ;  /* 0x0000000e160e7c11 */ /* 0x040fe4000f8010ff */
[----:B------:R-:W-:Y:S02]  /*14a0*/  LEA R16, P1, R17, UR12, 0x2 ;  /* 0x0000000c11107c11 */ /* 0x000fe4000f8210ff */
[----:B------:R-:W-:-:S02]  /*14b0*/  LEA.HI.X R15, R22, UR15, R15, 0x2, P0 ;  /* 0x0000000f160f7c11 */ /* 0x000fc400080f140f */
[----:B------:R-:W-:-:S03]  /*14c0*/  LEA.HI.X R17, R17, UR13, R20, 0x2, P1 ;  /* 0x0000000d11117c11 */ /* 0x000fc600088f1414 */
[----:B--2---:R1:W-:Y:S04]  /*14d0*/  STG.E desc[UR8][R14.64], R21 ;  /* 0x000000150e007986 */ /* 0x0043e8000c101908 */
[----:B------:R-:W2:Y:S01]  /*14e0*/  LDG.E R17, desc[UR8][R16.64] ;  /* 0x0000000810117981 */ /* 0x000ea2000c1e1900 */
[----:B------:R-:W-:Y:S01]  /*14f0*/  UIADD3 UR6, UPT, UPT, UR5, 0x3, URZ ;  /* 0x0000000305067890 */ /* 0x000fe2000fffe0ff */
[----:B0-----:R-:W-:-:S05]  /*1500*/  IMAD R9, R19, UR7, RZ ;  /* 0x0000000713097c24 */ /* 0x001fca000f8e02ff */
        /* <DEDUP_REMOVED lines=9> */
[----:B--2---:R4:W-:Y:S04]  /*15a0*/  STG.E desc[UR8][R10.64], R17 ;  /* 0x000000110a007986 */ /* 0x0049e8000c101908 */
[----:B------:R-:W2:Y:S01]  /*15b0*/  LDG.E R13, desc[UR8][R12.64] ;  /* 0x000000080c0d7981 */ /* 0x000ea2000c1e1900 */
[----:B------:R-:W-:Y:S01]  /*15c0*/  IMAD R9, R19, UR6, RZ ;  /* 0x0000000613097c24 */ /* 0x000fe2000f8e02ff */
[----:B------:R-:W-:-:S04]  /*15d0*/  UIADD3 UR5, UPT, UPT, UR5, 0x4, URZ ;  /* 0x0000000405057890 */ /* 0x000fc8000fffe0ff */
[----:B-1----:R-:W-:Y:S01]  /*15e0*/  IADD3 R15, P0, PT, R9, R6, RZ ;  /* 0x00000006090f7210 */ /* 0x002fe20007f1e0ff */
[----:B------:R-:W-:-:S03]  /*15f0*/  UISETP.GE.AND UP1, UPT, UR5, UR11, UPT ;  /* 0x0000000b0500728c */ /* 0x000fc6000bf26270 */
[----:B------:R-:W-:Y:S02]  /*1600*/  LEA.HI.X.SX32 R16, R9, R8, 0x1, P0 ;  /* 0x0000000809107211 */ /* 0x000fe400000f0eff */
[----:B------:R-:W-:-:S04]  /*1610*/  LEA R14, P0, R15, UR14, 0x2 ;  /* 0x0000000e0f0e7c11 */ /* 0x000fc8000f8010ff */
[----:B------:R-:W-:-:S05]  /*1620*/  LEA.HI.X R15, R15, UR15, R16, 0x2, P0 ;  /* 0x0000000f0f0f7c11 */ /* 0x000fca00080f1410 */
[----:B--2---:R4:W-:Y:S01]  /*1630*/  STG.E desc[UR8][R14.64], R13 ;  /* 0x0000000d0e007986 */ /* 0x0049e2000c101908 */
[----:B------:R-:W-:Y:S05]  /*1640*/  BRA.U !UP1, `(.L_x_46) ;  /* 0xfffffffd09287547 */ /* 0x000fea000b83ffff */
.L_x_45:
        /* <DEDUP_REMOVED lines=11> */
[----:B------:R-:W-:-:S05]  /*1700*/  LEA.HI.X R13, R9, UR13, R10, 0x2, P0 ;  /* 0x0000000d090d7c11 */ /* 0x000fca00080f140a */
[----:B------:R2:W4:Y:S01]  /*1710*/  LDG.E R9, desc[UR8][R12.64] ;  /* 0x000000080c097981 */ /* 0x000522000c1e1900 */
[----:B------:R-:W-:-:S06]  /*1720*/  UIADD3 UR6, UPT, UPT, UR5, 0x1, URZ ;  /* 0x0000000105067890 */ /* 0x000fcc000fffe0ff */
[----:B------:R-:W-:Y:S02]  /*1730*/  IMAD R10, R11, UR6, RZ ;  /* 0x000000060b0a7c24 */ /* 0x000fe4000f8e02ff */
[----:B---3--:R-:W-:-:S03]  /*1740*/  IMAD R11, R18, UR5, RZ ;  /* 0x00000005120b7c24 */ /* 0x008fc6000f8e02ff */
[C---:B------:R-:W-:Y:S02]  /*1750*/  IADD3 R14, P1, PT, R10.reuse, R5, RZ ;  /* 0x000000050a0e7210 */ /* 0x040fe40007f3e0ff */
[C---:B------:R-:W-:Y:S02]  /*1760*/  IADD3 R16, P0, PT, R11.reuse, R6, RZ ;  /* 0x000000060b107210 */ /* 0x040fe40007f1e0ff */
[----:B------:R-:W-:Y:S02]  /*1770*/  LEA.HI.X.SX32 R15, R10, R7, 0x1, P1 ;  /* 0x000000070a0f7211 */ /* 0x000fe400008f0eff */
[----:B------:R-:W-:Y:S02]  /*1780*/  LEA.HI.X.SX32 R17, R11, R8, 0x1, P0 ;  /* 0x000000080b117211 */ /* 0x000fe400000f0eff */
[----:B------:R-:W-:Y:S02]  /*1790*/  LEA R10, P1, R14, UR12, 0x2 ;  /* 0x0000000c0e0a7c11 */ /* 0x000fe4000f8210ff */
[----:B--2---:R-:W-:-:S02]  /*17a0*/  LEA R12, P0, R16, UR14, 0x2 ;  /* 0x0000000e100c7c11 */ /* 0x004fc4000f8010ff */
[----:B------:R-:W-:Y:S02]  /*17b0*/  LEA.HI.X R11, R14, UR13, R15, 0x2, P1 ;  /* 0x0000000d0e0b7c11 */ /* 0x000fe400088f140f */
[----:B------:R-:W-:-:S05]  /*17c0*/  LEA.HI.X R13, R16, UR15, R17, 0x2, P0 ;  /* 0x0000000f100d7c11 */ /* 0x000fca00080f1411 */
[----:B----4-:R0:W-:Y:S04]  /*17d0*/  STG.E desc[UR8][R12.64], R9 ;  /* 0x000000090c007986 */ /* 0x0101e8000c101908 */
[----:B------:R-:W2:Y:S01]  /*17e0*/  LDG.E R11, desc[UR8][R10.64] ;  /* 0x000000080a0b7981 */ /* 0x000ea2000c1e1900 */
[----:B------:R-:W-:Y:S01]  /*17f0*/  IMAD R15, R18, UR6, RZ ;  /* 0x00000006120f7c24 */ /* 0x000fe2000f8e02ff */
[----:B------:R-:W-:Y:S02]  /*1800*/  UIADD3 UR5, UPT, UPT, UR5, 0x2, URZ ;  /* 0x0000000205057890 */ /* 0x000fe4000fffe0ff */
[----:B------:R-:W-:Y:S02]  /*1810*/  UPLOP3.LUT UP0, UPT, UPT, UPT, UPT, 0x40, 0x4 ;  /* 0x000000000004789c */ /* 0x000fe40003f0e870 */
[----:B------:R-:W-:-:S04]  /*1820*/  IADD3 R16, P0, PT, R15, R6, RZ ;  /* 0x000000060f107210 */ /* 0x000fc80007f1e0ff */
[----:B------:R-:W-:Y:S02]  /*1830*/  LEA.HI.X.SX32 R15, R15, R8, 0x1, P0 ;  /* 0x000000080f0f7211 */ /* 0x000fe400000f0eff */
[----:B------:R-:W-:-:S04]  /*1840*/  LEA R14, P0, R16, UR14, 0x2 ;  /* 0x0000000e100e7c11 */ /* 0x000fc8000f8010ff */
[----:B------:R-:W-:-:S05]  /*1850*/  LEA.HI.X R15, R16, UR15, R15, 0x2, P0 ;  /* 0x0000000f100f7c11 */ /* 0x000fca00080f140f */
[----:B--2---:R0:W-:Y:S04]  /*1860*/  STG.E desc[UR8][R14.64], R11 ;  /* 0x0000000b0e007986 */ /* 0x0041e8000c101908 */
.L_x_47:
[----:B------:R-:W-:-:S09]  /*1870*/  UISETP.LT.OR UP0, UPT, UR5, UR10, UP0 ;  /* 0x0000000a0500728c */ /* 0x000fd20008701670 */
[----:B------:R-:W-:Y:S05]  /*1880*/  BRA.U !UP0, `(.L_x_44) ;  /* 0x0000000108407547 */ /* 0x000fea000b800000 */
[----:B----4-:R-:W1:Y:S01]  /*1890*/  LDC R10, c[0x0][0x39c] ;  /* 0x0000e700ff0a7b82 */ /* 0x010e620000000800 */
[----:B------:R-:W2:Y:S01]  /*18a0*/  LDCU.64 UR6, c[0x0][0x390] ;  /* 0x00007200ff0677ac */ /* 0x000ea20008000a00 */
[----:B-1----:R-:W-:-:S05]  /*18b0*/  IMAD R10, R10, UR5, RZ ;  /* 0x000000050a0a7c24 */ /* 0x002fca000f8e02ff */
[----:B------:R-:W-:-:S04]  /*18c0*/  IADD3 R5, P0, PT, R10, R5, RZ ;  /* 0x000000050a057210 */ /* 0x000fc80007f1e0ff */
[----:B0-----:R-:W-:Y:S02]  /*18d0*/  LEA.HI.X.SX32 R12, R10, R7, 0x1, P0 ;  /* 0x000000070a0c7211 */ /* 0x001fe400000f0eff */
[----:B--2---:R-:W-:-:S04]  /*18e0*/  LEA R10, P0, R5, UR6, 0x2 ;  /* 0x00000006050a7c11 */ /* 0x004fc8000f8010ff */
[----:B------:R-:W-:Y:S01]  /*18f0*/  LEA.HI.X R11, R5, UR7, R12, 0x2, P0 ;  /* 0x00000007050b7c11 */ /* 0x000fe200080f140c */
[----:B------:R-:W0:Y:S01]  /*1900*/  LDCU.64 UR6, c[0x0][0x3b0] ;  /* 0x00007600ff0677ac */ /* 0x000e220008000a00 */
[----:B------:R-:W1:Y:S04]  /*1910*/  LDC R5, c[0x0][0x3bc] ;  /* 0x0000ef00ff057b82 */ /* 0x000e680000000800 */
[----:B------:R-:W2:Y:S01]  /*1920*/  LDG.E R11, desc[UR8][R10.64] ;  /* 0x000000080a0b7981 */ /* 0x000ea2000c1e1900 */
[----:B-1----:R-:W-:-:S05]  /*1930*/  IMAD R5, R5, UR5, RZ ;  /* 0x0000000505057c24 */ /* 0x002fca000f8e02ff */
[----:B------:R-:W-:-:S04]  /*1940*/  IADD3 R7, P0, PT, R5, R6, RZ ;  /* 0x0000000605077210 */ /* 0x000fc80007f1e0ff */
[----:B------:R-:W-:Y:S02]  /*1950*/  LEA.HI.X.SX32 R8, R5, R8, 0x1, P0 ;  /* 0x0000000805087211 */ /* 0x000fe400000f0eff */
[----:B0-----:R-:W-:-:S04]  /*1960*/  LEA R6, P0, R7, UR6, 0x2 ;  /* 0x0000000607067c11 */ /* 0x001fc8000f8010ff */
[----:B------:R-:W-:-:S05]  /*1970*/  LEA.HI.X R7, R7, UR7, R8, 0x2, P0 ;  /* 0x0000000707077c11 */ /* 0x000fca00080f1408 */
[----:B--2---:R1:W-:Y:S04]  /*1980*/  STG.E desc[UR8][R6.64], R11 ;  /* 0x0000000b06007986 */ /* 0x0043e8000c101908 */
.L_x_44:
[----:B------:R-:W2:Y:S01]  /*1990*/  LDCU UR5, c[0x0][0x3a4] ;  /* 0x00007480ff0577ac */ /* 0x000ea20008000800 */
[----:B------:R-:W-:-:S04]  /*19a0*/  UIADD3 UR4, UPT, UPT, UR4, 0x1, URZ ;  /* 0x0000000104047890 */ /* 0x000fc8000fffe0ff */
[----:B--2---:R-:W-:-:S09]  /*19b0*/  UISETP.GE.AND UP0, UPT, UR4, UR5, UPT ;  /* 0x000000050400728c */ /* 0x004fd2000bf06270 */
[----:B------:R-:W-:Y:S05]  /*19c0*/  BRA.U !UP0, `(.L_x_48) ;  /* 0xfffffff508f47547 */ /* 0x000fea000b83ffff */
[----:B------:R-:W-:Y:S05]  /*19d0*/  EXIT ;  /* 0x000000000000794d */ /* 0x000fea0003800000 */
.L_x_49:
        /* <DEDUP_REMOVED lines=10> */
.L_x_79:


//--------------------- .text._Z33caffe_gpu_interp2_kernel_backwardIN3c104HalfEfEviT0_b15THCDeviceTensorIT_Li3Ei16DefaultPtrTraitsES6_ --------------------------
	.section	.text._Z33caffe_gpu_interp2_kernel_backwardIN3c104HalfEfEviT0_b15THCDeviceTensorIT_Li3Ei16DefaultPtrTraitsES6_,"ax",@progbits
	.align	128
        .global         _Z33caffe_gpu_interp2_kernel_backwardIN3c104HalfEfEviT0_b15THCDeviceTensorIT_Li3Ei16DefaultPtrTraitsES6_
        .type           _Z33caffe_gpu_interp2_kernel_backwardIN3c104HalfEfEviT0_b15THCDeviceTensorIT_Li3Ei16DefaultPtrTraitsES6_,@function
        .size           _Z33caffe_gpu_interp2_kernel_backwardIN3c104HalfEfEviT0_b15THCDeviceTensorIT_Li3Ei16DefaultPtrTraitsES6_,(.L_x_80 - _Z33caffe_gpu_interp2_kernel_backwardIN3c104HalfEfEviT0_b15THCDeviceTensorIT_Li3Ei16DefaultPtrTraitsES6_)
        .other          _Z33caffe_gpu_interp2_kernel_backwardIN3c104HalfEfEviT0_b15THCDeviceTensorIT_Li3Ei16DefaultPtrTraitsES6_,@"STO_CUDA_ENTRY STV_DEFAULT"
_Z33caffe_gpu_interp2_kernel_backwardIN3c104HalfEfEviT0_b15THCDeviceTensorIT_Li3Ei16DefaultPtrTraitsES6_:
.text._Z33caffe_gpu_interp2_kernel_backwardIN3c104HalfEfEviT0_b15THCDeviceTensorIT_Li3Ei16DefaultPtrTraitsES6_:
        /* <DEDUP_REMOVED lines=32> */
[----:B------:R-:W-:Y:S01]  /*0200*/  @!P1 IMAD.MOV R3, RZ, RZ, -R3 ;  /* 0x000000ffff039224 */ /* 0x000fe200078e0a03 */
[----:B------:R-:W-:-:S09]  /*0210*/  @!P0 LOP3.LUT R3, RZ, R8, RZ, 0x33, !PT ;  /* 0x00000008ff038212 */ /* 0x000fd200078e33ff */
        /* <DEDUP_REMOVED lines=23> */
[----:B------:R-:W-:-:S03]  /*0390*/  UMOV UR4, URZ ;  /* 0x000000ff00047c82 */ /* 0x000fc60008000000 */
[----:B------:R-:W-:Y:S01]  /*03a0*/  FADD R13, -R9, 1 ;  /* 0x3f800000090d7421 */ /* 0x000fe20000000100 */
[----:B-1----:R-:W-:-:S07]  /*03b0*/  IMAD R8, R3, UR5, RZ ;  /* 0x0000000503087c24 */ /* 0x002fce000f8e02ff */
[----:B------:R-:W-:Y:S02]  /*03c0*/  @P0 IMAD.MOV R12, RZ, RZ, R4 ;  /* 0x000000ffff0c0224 */ /* 0x000fe400078e0204 */
[----:B--2---:R-:W-:Y:S01]  /*03d0*/  IMAD R0, R4, UR8, RZ ;  /* 0x0000000804007c24 */ /* 0x004fe2000f8e02ff */
[----:B------:R-:W-:Y:S01]  /*03e0*/  SHF.R.S32.HI R10, RZ, 0x1f, R8 ;  /* 0x0000001fff0a7819 */ /* 0x000fe20000011408 */
[----:B------:R-:W-:-:S03]  /*03f0*/  IMAD R12, R12, UR8, RZ ;  /* 0x000000080c0c7c24 */ /* 0x000fc6000f8e02ff */
[----:B------:R-:W-:-:S07]  /*0400*/  SHF.R.S32.HI R11, RZ, 0x1f, R0 ;  /* 0x0000001fff0b7819 */ /* 0x000fce0000011400 */
.L_x_57:
[----:B------:R-:W0:Y:S02]  /*0410*/  LDCU UR5, c[0x0][0x3a8] ;  /* 0x00007500ff0577ac */ /* 0x000e240008000800 */
[----:B0-----:R-:W-:-:S09]  /*0420*/  UISETP.GE.AND UP0, UPT, UR5, 0x1, UPT ;  /* 0x000000010500788c */ /* 0x001fd2000bf06270 */
[----:B------:R-:W-:Y:S05]  /*0430*/  BRA.U !UP0, `(.L_x_51) ;  /* 0x00000005084c7547 */ /* 0x000fea000b800000 */
[----:B------:R-:W-:-:S05]  /*0440*/  UMOV UR5, URZ ;  /* 0x000000ff00057c82 */ /* 0x000fca0008000000 */
.L_x_56:
[----:B------:R-:W0:Y:S01]  /*0450*/  LDC.64 R6, c[0x0][0x3b8] ;  /* 0x0000ee00ff067b82 */ /* 0x000e220000000a00 */
[----:B------:R-:W1:Y:S07]  /*0460*/  LDCU UR8, c[0x0][0x3a8] ;  /* 0x00007500ff0877ac */ /* 0x000e6e0008000800 */
[----:B------:R-:W2:Y:S08]  /*0470*/  LDC.64 R14, c[0x0][0x398] ;  /* 0x0000e600ff0e7b82 */ /* 0x000eb00000000a00 */
[----:B------:R-:W3:Y:S08]  /*0480*/  LDC.64 R4, c[0x0][0x3b0] ;  /* 0x0000ec00ff047b82 */ /* 0x000ef00000000a00 */
[----:B------:R-:W4:Y:S01]  /*0490*/  LDC.64 R2, c[0x0][0x390] ;  /* 0x0000e400ff027b82 */ /* 0x000f220000000a00 */
[----:B0-----:R-:W-:-:S02]  /*04a0*/  IMAD R7, R7, UR5, RZ ;  /* 0x0000000507077c24 */ /* 0x001fc4000f8e02ff */
[----:B------:R-:W-:-:S03]  /*04b0*/  IMAD R6, R6, UR4, RZ ;  /* 0x0000000406067c24 */ /* 0x000fc6000f8e02ff */
[----:B------:R-:W-:Y:S02]  /*04c0*/  SHF.R.S32.HI R17, RZ, 0x1f, R7 ;  /* 0x0000001fff117819 */ /* 0x000fe40000011407 */
[----:B------:R-:W-:Y:S01]  /*04d0*/  IADD3 R7, P0, P1, R7, R6, R8 ;  /* 0x0000000607077210 */ /* 0x000fe2000791e008 */
[----:B--2---:R-:W-:Y:S01]  /*04e0*/  IMAD R15, R15, UR5, RZ ;  /* 0x000000050f0f7c24 */ /* 0x004fe2000f8e02ff */
[----:B------:R-:W-:Y:S01]  /*04f0*/  SHF.R.S32.HI R6, RZ, 0x1f, R6 ;  /* 0x0000001fff067819 */ /* 0x000fe20000011406 */
[----:B------:R-:W-:-:S03]  /*0500*/  IMAD R14, R14, UR4, RZ ;  /* 0x000000040e0e7c24 */ /* 0x000fc6000f8e02ff */
[----:B------:R-:W-:Y:S02]  /*0510*/  IADD3.X R16, PT, PT, R17, R6, R10, P0, P1 ;  /* 0x0000000611107210 */ /* 0x000fe400007e240a */
[----:B---3--:R-:W-:Y:S02]  /*0520*/  LEA R20, P0, R7, R4, 0x1 ;  /* 0x0000000407147211 */ /* 0x008fe400078008ff */
[----:B------:R-:W-:Y:S02]  /*0530*/  IADD3 R6, P1, P2, R15, R14, R0 ;  /* 0x0000000e0f067210 */ /* 0x000fe40007a3e000 */
[----:B------:R-:W-:-:S03]  /*0540*/  LEA.HI.X R21, R7, R5, R16, 0x1, P0 ;  /* 0x0000000507157211 */ /* 0x000fc600000f0c10 */
[----:B------:R-:W-:Y:S02]  /*0550*/  IMAD.SHL.U32 R5, R6, 0x2, RZ ;  /* 0x0000000206057824 */ /* 0x000fe400078e00ff */
[----:B------:R-:W2:Y:S01]  /*0560*/  LDG.E.U16 R16, desc[UR6][R20.64] ;  /* 0x0000000614107981 */ /* 0x000ea2000c1e1500 */
[----:B------:R-:W-:Y:S01]  /*0570*/  SHF.R.S32.HI R18, RZ, 0x1f, R15 ;  /* 0x0000001fff127819 */ /* 0x000fe2000001140f */
[----:B----4-:R-:W-:Y:S01]  /*0580*/  IMAD.IADD R7, R5, 0x1, R2 ;  /* 0x0000000105077824 */ /* 0x010fe200078e0202 */
[----:B------:R-:W-:-:S04]  /*0590*/  SHF.R.S32.HI R17, RZ, 0x1f, R14 ;  /* 0x0000001fff117819 */ /* 0x000fc8000001140e */
[----:B------:R-:W-:Y:S02]  /*05a0*/  IADD3.X R19, PT, PT, R18, R17, R11, P1, P2 ;  /* 0x0000001112137210 */ /* 0x000fe40000fe440b */
[----:B------:R-:W-:Y:S02]  /*05b0*/  LOP3.LUT R7, R7, 0x2, RZ, 0xc0, !PT ;  /* 0x0000000207077812 */ /* 0x000fe400078ec0ff */
[----:B------:R-:W-:Y:S02]  /*05c0*/  SHF.L.U64.HI R6, R6, 0x1, R19 ;  /* 0x0000000106067819 */ /* 0x000fe40000010213 */
[----:B------:R-:W-:-:S04]  /*05d0*/  IADD3 R4, P0, P1, -R7, R2, R5 ;  /* 0x0000000207047210 */ /* 0x000fc8000791e105 */
[----:B------:R-:W-:-:S05]  /*05e0*/  IADD3.X R5, PT, PT, R3, -0x1, R6, P0, P1 ;  /* 0xffffffff03057810 */ /* 0x000fca00007e2406 */
[----:B------:R0:W5:Y:S01]  /*05f0*/  LDG.E R6, desc[UR6][R4.64] ;  /* 0x0000000604067981 */ /* 0x000162000c1e1900 */
[----:B------:R-:W-:Y:S01]  /*0600*/  ISETP.NE.U32.AND P0, PT, R7, RZ, PT ;  /* 0x000000ff0700720c */ /* 0x000fe20003f05070 */
[----:B------:R-:W-:Y:S01]  /*0610*/  BSSY.RECONVERGENT B0, `(.L_x_52) ;  /* 0x0000015000007945 */ /* 0x000fe20003800200 */
[----:B------:R-:W-:Y:S02]  /*0620*/  UIADD3 UR5, UPT, UPT, UR5, 0x1, URZ ;  /* 0x0000000105057890 */ /* 0x000fe4000fffe0ff */
[----:B------:R-:W-:Y:S02]  /*0630*/  ISETP.NE.AND.EX P0, PT, RZ, RZ, PT, P0 ;  /* 0x000000ffff00720c */ /* 0x000fe40003f05300 */
[----:B-1----:R-:W-:Y:S01]  /*0640*/  UISETP.GE.AND UP0, UPT, UR5, UR8, UPT ;  /* 0x000000080500728c */ /* 0x002fe2000bf06270 */
[----:B--2---:R-:W-:-:S05]  /*0650*/  HADD2.F32 R20, -RZ, R16.H0_H0 ;  /* 0x20000010ff147230 */ /* 0x004fca0000004100 */
[----:B------:R-:W-:-:S05]  /*0660*/  FMUL R20, R13, R20 ;  /* 0x000000140d147220 */ /* 0x000fca0000400000 */
[----:B------:R-:W-:-:S05]  /*0670*/  F2FP.F16.F32.PACK_AB R20, RZ, R20 ;  /* 0x00000014ff14723e */ /* 0x000fca00000000ff */
[----:B0-----:R-:W-:-:S07]  /*0680*/  HADD2.F32 R24, -RZ, R20.H0_H0 ;  /* 0x20000014ff187230 */ /* 0x001fce0000004100 */
.L_x_53:
[----:B-----5:R-:W-:Y:S02]  /*0690*/  SHF.R.U32.HI R7, RZ, 0x10, R6 ;  /* 0x00000010ff077819 */ /* 0x020fe40000011606 */
[C---:B------:R-:W-:Y:S02]  /*06a0*/  LOP3.LUT R20, R6.reuse, 0xffff, RZ, 0xc0, !PT ;  /* 0x0000ffff06147812 */ /* 0x040fe400078ec0ff */
[C---:B------:R-:W-:Y:S02]  /*06b0*/  SEL R7, R6.reuse, R7, !P0 ;  /* 0x0000000706077207 */ /* 0x040fe40004000000 */
[----:B------:R-:W-:-:S03]  /*06c0*/  LOP3.LUT R22, R6, 0xffff0000, RZ, 0xc0, !PT ;  /* 0xffff000006167812 */ /* 0x000fc600078ec0ff */
[----:B------:R-:W-:-:S05]  /*06d0*/  HADD2.F32 R7, -RZ, R7.H0_H0 ;  /* 0x20000007ff077230 */ /* 0x000fca0000004100 */
[----:B------:R-:W-:-:S06]  /*06e0*/  FADD R19, R7, R24 ;  /* 0x0000001807137221 */ /* 0x000fcc0000000000 */
[----:B------:R-:W0:Y:S02]  /*06f0*/  F2F.F16.F32 R19, R19 ;  /* 0x0000001300137304 */ /* 0x000e240000200800 */
[C---:B0-----:R-:W-:Y:S01]  /*0700*/  IMAD R7, R19.reuse, 0x10000, R20 ;  /* 0x0001000013077824 */ /* 0x041fe200078e0214 */
[----:B------:R-:W-:-:S06]  /*0710*/  @!P0 LOP3.LUT R7, R19, R22, RZ, 0xfc, !PT ;  /* 0x0000001613078212 */ /* 0x000fcc00078efcff */
[----:B------:R-:W2:Y:S02]  /*0720*/  ATOMG.E.CAS.STRONG.GPU PT, R7, [R4], R6, R7 ;  /* 0x00000006040773a9 */ /* 0x000ea400001ee107 */
[----:B--2---:R-:W-:Y:S01]  /*0730*/  ISETP.NE.AND P1, PT, R6, R7, PT ;  /* 0x000000070600720c */ /* 0x004fe20003f25270 */
[----:B------:R-:W-:-:S12]  /*0740*/  IMAD.MOV.U32 R6, RZ, RZ, R7 ;  /* 0x000000ffff067224 */ /* 0x000fd800078e0007 */
[----:B------:R-:W-:Y:S05]  /*0750*/  @P1 BRA `(.L_x_53) ;  /* 0xfffffffc00cc1947 */ /* 0x000fea000383ffff */
[----:B------:R-:W-:Y:S05]  /*0760*/  BSYNC.RECONVERGENT B0 ;  /* 0x0000000000007941 */ /* 0x000fea0003800200 */
.L_x_52:
[--C-:B------:R-:W-:Y:S02]  /*0770*/  IADD3 R14, P0, P1, R15, R14, R12.reuse ;  /* 0x0000000e0f0e7210 */ /* 0x100fe4000791e00c */
[----:B------:R-:W-:-:S03]  /*0780*/  SHF.R.S32.HI R4, RZ, 0x1f, R12 ;  /* 0x0000001fff047819 */ /* 0x000fc6000001140c */
[----:B------:R-:W-:Y:S01]  /*0790*/  IMAD.SHL.U32 R5, R14, 0x2, RZ ;  /* 0x000000020e057824 */ /* 0x000fe200078e00ff */
[----:B------:R-:W-:-:S03]  /*07a0*/  IADD3.X R17, PT, PT, R18, R17, R4, P0, P1 ;  /* 0x0000001112117210 */ /* 0x000fc600007e2404 */
[----:B------:R-:W-:Y:S01]  /*07b0*/  IMAD.IADD R7, R5, 0x1, R2 ;  /* 0x0000000105077824 */ /* 0x000fe200078e0202 */
[----:B------:R-:W-:-:S04]  /*07c0*/  SHF.L.U64.HI R4, R14, 0x1, R17 ;  /* 0x000000010e047819 */ /* 0x000fc80000010211 */
[----:B------:R-:W-:-:S04]  /*07d0*/  LOP3.LUT R7, R7, 0x2, RZ, 0xc0, !PT ;  /* 0x0000000207077812 */ /* 0x000fc800078ec0ff */
[----:B------:R-:W-:-:S04]  /*07e0*/  IADD3 R2, P0, P1, -R7, R2, R5 ;  /* 0x0000000207027210 */ /* 0x000fc8000791e105 */
[----:B------:R-:W-:-:S05]  /*07f0*/  IADD3.X R3, PT, PT, R3, -0x1, R4, P0, P1 ;  /* 0xffffffff03037810 */ /* 0x000fca00007e2404 */
[----:B------:R0:W5:Y:S01]  /*0800*/  LDG.E R4, desc[UR6][R2.64] ;  /* 0x0000000602047981 */ /* 0x000162000c1e1900 */
[----:B------:R-:W-:Y:S01]  /*0810*/  HADD2.F32 R16, -RZ, R16.H0_H0 ;  /* 0x20000010ff107230 */ /* 0x000fe20000004100 */
[----:B------:R-:W-:Y:S01]  /*0820*/  ISETP.NE.U32.AND P0, PT, R7, RZ, PT ;  /* 0x000000ff0700720c */ /* 0x000fe20003f05070 */
[----:B------:R-:W-:Y:S03]  /*0830*/  BSSY.RECONVERGENT B0, `(.L_x_54) ;  /* 0x0000012000007945 */ /* 0x000fe60003800200 */
[----:B------:R-:W-:Y:S01]  /*0840*/  FMUL R5, R9, R16 ;  /* 0x0000001009057220 */ /* 0x000fe20000400000 */
[----:B------:R-:W-:-:S04]  /*0850*/  ISETP.NE.AND.EX P0, PT, RZ, RZ, PT, P0 ;  /* 0x000000ffff00720c */ /* 0x000fc80003f05300 */
[----:B------:R-:W-:-:S05]  /*0860*/  F2FP.F16.F32.PACK_AB R5, RZ, R5 ;  /* 0x00000005ff05723e */ /* 0x000fca00000000ff */
[----:B0-----:R-:W-:-:S07]  /*0870*/  HADD2.F32 R14, -RZ, R5.H0_H0 ;  /* 0x20000005ff0e7230 */ /* 0x001fce0000004100 */
.L_x_55:
[----:B-----5:R-:W-:Y:S02]  /*0880*/  SHF.R.U32.HI R5, RZ, 0x10, R4 ;  /* 0x00000010ff057819 */ /* 0x020fe40000011604 */
[C---:B------:R-:W-:Y:S02]  /*0890*/  LOP3.LUT R7, R4.reuse, 0xffff0000, RZ, 0xc0, !PT ;  /* 0xffff000004077812 */ /* 0x040fe400078ec0ff */
[----:B------:R-:W-:-:S05]  /*08a0*/  SEL R5, R4, R5, !P0 ;  /* 0x0000000504057207 */ /* 0x000fca0004000000 */
[----:B------:R-:W-:-:S05]  /*08b0*/  HADD2.F32 R5, -RZ, R5.H0_H0 ;  /* 0x20000005ff057230 */ /* 0x000fca0000004100 */
[----:B------:R-:W-:Y:S01]  /*08c0*/  FADD R6, R5, R14 ;  /* 0x0000000e05067221 */ /* 0x000fe20000000000 */
[----:B------:R-:W-:-:S05]  /*08d0*/  LOP3.LUT R5, R4, 0xffff, RZ, 0xc0, !PT ;  /* 0x0000ffff04057812 */ /* 0x000fca00078ec0ff */
        /* <DEDUP_REMOVED lines=8> */
.L_x_54:
[----:B------:R-:W-:Y:S05]  /*0960*/  BRA.U !UP0, `(.L_x_56) ;  /* 0xfffffff908b87547 */ /* 0x000fea000b83ffff */
.L_x_51:
[----:B------:R-:W0:Y:S01]  /*0970*/  LDCU UR5, c[0x0][0x3a4] ;  /* 0x00007480ff0577ac */ /* 0x000e220008000800 */
[----:B------:R-:W-:-:S04]  /*0980*/  UIADD3 UR4, UPT, UPT, UR4, 0x1, URZ ;  /* 0x0000000104047890 */ /* 0x000fc8000fffe0ff */
[----:B0-----:R-:W-:-:S09]  /*0990*/  UISETP.GE.AND UP0, UPT, UR4, UR5, UPT ;  /* 0x000000050400728c */ /* 0x001fd2000bf06270 */
[----:B------:R-:W-:Y:S05]  /*09a0*/  BRA.U !UP0, `(.L_x_57) ;  /* 0xfffffff908987547 */ /* 0x000fea000b83ffff */
[----:B------:R-:W-:Y:S05]  /*09b0*/  EXIT ;  /* 0x000000000000794d */ /* 0x000fea0003800000 */
.L_x_50:
        /* <DEDUP_REMOVED lines=10> */
.L_x_62:
        /* <DEDUP_REMOVED lines=21> */
.L_x_60:
        /* <DEDUP_REMOVED lines=10> */
[----:B------:R-:W2:Y:S04]  /*0c50*/  LDG.E.U16 R12, desc[UR6][R12.64] ;  /* 0x000000060c0c7981 */ /* 0x000ea8000c1e1500 */
[----:B------:R-:W3:Y:S01]  /*0c60*/  LDG.E.U16 R9, desc[UR6][R10.64] ;  /* 0x000000060a097981 */ /* 0x000ee2000c1e1500 */
[----:B------:R-:W-:-:S06]  /*0c70*/  UIADD3 UR8, UPT, UPT, UR5, 0x1, URZ ;  /* 0x0000000105087890 */ /* 0x000fcc000fffe0ff */
[----:B------:R-:W-:Y:S02]  /*0c80*/  IMAD R18, R16, UR8, RZ ;  /* 0x0000000810127c24 */ /* 0x000fe4000f8e02ff */
[----:B------:R-:W-:-:S03]  /*0c90*/  IMAD R15, R17, UR8, RZ ;  /* 0x00000008110f7c24 */ /* 0x000fc6000f8e02ff */
[C---:B------:R-:W-:Y:S02]  /*0ca0*/  IADD3 R20, P0, PT, R18.reuse, R5, RZ ;  /* 0x0000000512147210 */ /* 0x040fe40007f1e0ff */
[C---:B------:R-:W-:Y:S02]  /*0cb0*/  IADD3 R19, P1, PT, R15.reuse, R6, RZ ;  /* 0x000000060f137210 */ /* 0x040fe40007f3e0ff */
[----:B------:R-:W-:Y:S02]  /*0cc0*/  LEA.HI.X.SX32 R21, R18, R7, 0x1, P0 ;  /* 0x0000000712157211 */ /* 0x000fe400000f0eff */
[----:B------:R-:W-:Y:S01]  /*0cd0*/  LEA.HI.X.SX32 R18, R15, R8, 0x1, P1 ;  /* 0x000000080f127211 */ /* 0x000fe200008f0eff */
[----:B--2---:R-:W-:Y:S01]  /*0ce0*/  HADD2.F32 R14, -RZ, R12.H0_H0 ;  /* 0x2000000cff0e7230 */ /* 0x004fe20000004100 */
[----:B------:R-:W-:Y:S01]  /*0cf0*/  LEA R12, P1, R19, UR14, 0x1 ;  /* 0x0000000e130c7c11 */ /* 0x000fe2000f8208ff */
[----:B---3--:R-:W-:-:S03]  /*0d00*/  HADD2.F32 R9, -RZ, R9.H0_H0 ;  /* 0x20000009ff097230 */ /* 0x008fc60000004100 */
[----:B------:R-:W-:Y:S02]  /*0d10*/  LEA.HI.X R13, R19, UR15, R18, 0x1, P1 ;  /* 0x0000000f130d7c11 */ /* 0x000fe400088f0c12 */
[----:B------:R-:W-:Y:S01]  /*0d20*/  FADD R9, R9, R14 ;  /* 0x0000000e09097221 */ /* 0x000fe20000000000 */
[----:B------:R-:W-:-:S04]  /*0d30*/  LEA R14, P0, R20, UR12, 0x1 ;  /* 0x0000000c140e7c11 */ /* 0x000fc8000f8008ff */
[----:B------:R-:W-:Y:S02]  /*0d40*/  F2FP.F16.F32.PACK_AB R9, RZ, R9 ;  /* 0x00000009ff09723e */ /* 0x000fe400000000ff */
[----:B------:R-:W-:Y:S02]  /*0d50*/  LEA.HI.X R15, R20, UR13, R21, 0x1, P0 ;  /* 0x0000000d140f7c11 */ /* 0x000fe400080f0c15 */
[----:B------:R-:W-:-:S05]  /*0d60*/  PRMT R23, R9, 0x7610, R23 ;  /* 0x0000761009177816 */ /* 0x000fca0000000017 */
[----:B------:R0:W-:Y:S04]  /*0d70*/  STG.E.U16 desc[UR6][R10.64], R23 ;  /* 0x000000170a007986 */ /* 0x0001e8000c101506 */
[----:B------:R-:W2:Y:S04]  /*0d80*/  LDG.E.U16 R14, desc[UR6][R14.64] ;  /* 0x000000060e0e7981 */ /* 0x000ea8000c1e1500 */
[----:B------:R-:W3:Y:S01]  /*0d90*/  LDG.E.U16 R9, desc[UR6][R12.64] ;  /* 0x000000060c097981 */ /* 0x000ee2000c1e1500 */
[----:B------:R-:W-:-:S06]  /*0da0*/  UIADD3 UR8, UPT, UPT, UR5, 0x2, URZ ;  /* 0x0000000205087890 */ /* 0x000fcc000fffe0ff */
[----:B------:R-:W-:Y:S02]  /*0db0*/  IMAD R20, R16, UR8, RZ ;  /* 0x0000000810147c24 */ /* 0x000fe4000f8e02ff */
[----:B------:R-:W-:-:S03]  /*0dc0*/  IMAD R19, R17, UR8, RZ ;  /* 0x0000000811137c24 */ /* 0x000fc6000f8e02ff */
[C---:B------:R-:W-:Y:S02]  /*0dd0*/  IADD3 R22, P0, PT, R20.reuse, R5, RZ ;  /* 0x0000000514167210 */ /* 0x040fe40007f1e0ff */
[----:B------:R-:W-:Y:S02]  /*0de0*/  IADD3 R21, P1, PT, R19, R6, RZ ;  /* 0x0000000613157210 */ /* 0x000fe40007f3e0ff */
[----:B0-----:R-:W-:Y:S01]  /*0df0*/  LEA.HI.X.SX32 R11, R20, R7, 0x1, P0 ;  /* 0x00000007140b7211 */ /* 0x001fe200000f0eff */
[----:B--2---:R-:W-:Y:S01]  /*0e00*/  HADD2.F32 R18, -RZ, R14.H0_H0 ;  /* 0x2000000eff127230 */ /* 0x004fe20000004100 */
[----:B------:R-:W-:Y:S01]  /*0e10*/  LEA R14, P0, R22, UR12, 0x1 ;  /* 0x0000000c160e7c11 */ /* 0x000fe2000f8008ff */
[----:B---3--:R-:W-:-:S03]  /*0e20*/  HADD2.F32 R9, -RZ, R9.H0_H0 ;  /* 0x20000009ff097230 */ /* 0x008fc60000004100 */
[----:B------:R-:W-:Y:S02]  /*0e30*/  LEA.HI.X R15, R22, UR13, R11, 0x1, P0 ;  /* 0x0000000d160f7c11 */ /* 0x000fe400080f0c0b */
[----:B------:R-:W-:Y:S01]  /*0e40*/  FADD R9, R9, R18 ;  /* 0x0000001209097221 */ /* 0x000fe20000000000 */
[----:B------:R-:W-:Y:S02]  /*0e50*/  LEA.HI.X.SX32 R18, R19, R8, 0x1, P1 ;  /* 0x0000000813127211 */ /* 0x000fe400008f0eff */
[C---:B------:R-:W-:Y:S02]  /*0e60*/  LEA R10, P1, R21.reuse, UR14, 0x1 ;  /* 0x0000000e150a7c11 */ /* 0x040fe4000f8208ff */
        /* <DEDUP_REMOVED lines=25> */
[----:B------:R-:W-:-:S04]  /*1000*/  UIADD3 UR5, UPT, UPT, UR5, 0x4, URZ ;  /* 0x0000000405057890 */ /* 0x000fc8000fffe0ff */
[----:B------:R-:W-:Y:S01]  /*1010*/  UISETP.GE.AND UP1, UPT, UR5, UR9, UPT ;  /* 0x000000090500728c */ /* 0x000fe2000bf26270 */
[----:B--2---:R-:W-:Y:S02]  /*1020*/  HADD2.F32 R18, -RZ, R14.H0_H0 ;  /* 0x2000000eff127230 */ /* 0x004fe40000004100 */
[----:B---3--:R-:W-:-:S05]  /*1030*/  HADD2.F32 R9, -RZ, R9.H0_H0 ;  /* 0x20000009ff097230 */ /* 0x008fca0000004100 */
[----:B------:R-:W-:-:S05]  /*1040*/  FADD R9, R9, R18 ;  /* 0x0000001209097221 */ /* 0x000fca0000000000 */
[----:B------:R-:W-:-:S05]  /*1050*/  F2FP.F16.F32.PACK_AB R9, RZ, R9 ;  /* 0x00000009ff09723e */ /* 0x000fca00000000ff */
[----:B------:R4:W-:Y:S01]  /*1060*/  STG.E.U16 desc[UR6][R12.64], R9 ;  /* 0x000000090c007986 */ /* 0x0009e2000c101506 */
[----:B------:R-:W-:Y:S05]  /*1070*/  BRA.U !UP1, `(.L_x_60) ;  /* 0xfffffff909cc7547 */ /* 0x000fea000b83ffff */
.L_x_59:
        /* <DEDUP_REMOVED lines=16> */
[----:B------:R-:W2:Y:S03]  /*1180*/  LDG.E.U16 R12, desc[UR6][R12.64] ;  /* 0x000000060c0c7981 */ /* 0x000ea6000c1e1500 */
[----:B------:R-:W-:-:S05]  /*1190*/  LEA.HI.X R11, R11, UR15, R14, 0x1, P1 ;  /* 0x0000000f0b0b7c11 */ /* 0x000fca00088f0c0e */
        /* <DEDUP_REMOVED lines=8> */
[----:B--2---:R-:W-:Y:S02]  /*1220*/  HADD2.F32 R14, -RZ, R12.H0_H0 ;  /* 0x2000000cff0e7230 */ /* 0x004fe40000004100 */
[----:B---3--:R-:W-:Y:S01]  /*1230*/  HADD2.F32 R9, -RZ, R9.H0_H0 ;  /* 0x20000009ff097230 */ /* 0x008fe20000004100 */
[----:B------:R-:W-:-:S04]  /*1240*/  LEA R12, P1, R17, UR14, 0x1 ;  /* 0x0000000e110c7c11 */ /* 0x000fc8000f8208ff */
[----:B------:R-:W-:Y:S01]  /*1250*/  FADD R9, R9, R14 ;  /* 0x0000000e09097221 */ /* 0x000fe20000000000 */
[----:B------:R-:W-:-:S04]  /*1260*/  LEA R14, P0, R18, UR12, 0x1 ;  /* 0x0000000c120e7c11 */ /* 0x000fc8000f8008ff */
[----:B------:R-:W-:Y:S02]  /*1270*/  F2FP.F16.F32.PACK_AB R9, RZ, R9 ;  /* 0x00000009ff09723e */ /* 0x000fe400000000ff */
[----:B------:R-:W-:Y:S02]  /*1280*/  LEA.HI.X R13, R17, UR15, R16, 0x1, P1 ;  /* 0x0000000f110d7c11 */ /* 0x000fe400088f0c10 */
[----:B------:R-:W-:Y:S02]  /*1290*/  PRMT R17, R9, 0x7610, R17 ;  /* 0x0000761009117816 */ /* 0x000fe40000000011 */
[----:B------:R-:W-:-:S03]  /*12a0*/  LEA.HI.X R15, R18, UR13, R19, 0x1, P0 ;  /* 0x0000000d120f7c11 */ /* 0x000fc600080f0c13 */
[----:B------:R0:W-:Y:S04]  /*12b0*/  STG.E.U16 desc[UR6][R10.64], R17 ;  /* 0x000000110a007986 */ /* 0x0001e8000c101506 */
[----:B------:R-:W2:Y:S04]  /*12c0*/  LDG.E.U16 R14, desc[UR6][R14.64] ;  /* 0x000000060e0e7981 */ /* 0x000ea8000c1e1500 */
[----:B------:R-:W3:Y:S01]  /*12d0*/  LDG.E.U16 R9, desc[UR6][R12.64] ;  /* 0x000000060c097981 */ /* 0x000ee2000c1e1500 */
[----:B------:R-:W-:Y:S02]  /*12e0*/  UIADD3 UR5, UPT, UPT, UR5, 0x2, URZ ;  /* 0x0000000205057890 */ /* 0x000fe4000fffe0ff */
[----:B------:R-:W-:Y:S01]  /*12f0*/  UPLOP3.LUT UP0, UPT, UPT, UPT, UPT, 0x40, 0x4 ;  /* 0x000000000004789c */ /* 0x000fe20003f0e870 */
[----:B--2---:R-:W-:-:S02]  /*1300*/  HADD2.F32 R16, -RZ, R14.H0_H0 ;  /* 0x2000000eff107230 */ /* 0x004fc40000004100 */
[----:B---3--:R-:W-:-:S05]  /*1310*/  HADD2.F32 R9, -RZ, R9.H0_H0 ;  /* 0x20000009ff097230 */ /* 0x008fca0000004100 */
[----:B------:R-:W-:-:S05]  /*1320*/  FADD R9, R9, R16 ;  /* 0x0000001009097221 */ /* 0x000fca0000000000 */
[----:B------:R-:W-:-:S05]  /*1330*/  F2FP.F16.F32.PACK_AB R9, RZ, R9 ;  /* 0x00000009ff09723e */ /* 0x000fca00000000ff */
[----:B------:R0:W-:Y:S02]  /*1340*/  STG.E.U16 desc[UR6][R12.64], R9 ;  /* 0x000000090c007986 */ /* 0x0001e4000c101506 */
.L_x_61:
        /* <DEDUP_REMOVED lines=16> */
[----:B------:R-:W2:Y:S04]  /*1450*/  LDG.E.U16 R8, desc[UR6][R8.64] ;  /* 0x0000000608087981 */ /* 0x000ea8000c1e1500 */
[----:B------:R-:W3:Y:S01]  /*1460*/  LDG.E.U16 R5, desc[UR6][R6.64] ;  /* 0x0000000606057981 */ /* 0x000ee2000c1e1500 */
[----:B--2---:R-:W-:Y:S02]  /*1470*/  HADD2.F32 R10, -RZ, R8.H0_H0 ;  /* 0x20000008ff0a7230 */ /* 0x004fe40000004100 */
[----:B---3--:R-:W-:-:S05]  /*1480*/  HADD2.F32 R5, -RZ, R5.H0_H0 ;  /* 0x20000005ff057230 */ /* 0x008fca0000004100 */
[----:B------:R-:W-:-:S05]  /*1490*/  FADD R5, R5, R10 ;  /* 0x0000000a05057221 */ /* 0x000fca0000000000 */
[----:B------:R-:W-:-:S05]  /*14a0*/  F2FP.F16.F32.PACK_AB R5, RZ, R5 ;  /* 0x00000005ff05723e */ /* 0x000fca00000000ff */
[----:B------:R1:W-:Y:S02]  /*14b0*/  STG.E.U16 desc[UR6][R6.64], R5 ;  /* 0x0000000506007986 */ /* 0x0003e4000c101506 */
.L_x_58:
[----:B------:R-:W2:Y:S01]  /*14c0*/  LDCU UR5, c[0x0][0x3a4] ;  /* 0x00007480ff0577ac */ /* 0x000ea20008000800 */
[----:B------:R-:W-:-:S04]  /*14d0*/  UIADD3 UR4, UPT, UPT, UR4, 0x1, URZ ;  /* 0x0000000104047890 */ /* 0x000fc8000fffe0ff */
[----:B--2---:R-:W-:-:S09]  /*14e0*/  UISETP.GE.AND UP0, UPT, UR4, UR5, UPT ;  /* 0x000000050400728c */ /* 0x004fd2000bf06270 */
[----:B------:R-:W-:Y:S05]  /*14f0*/  BRA.U !UP0, `(.L_x_62) ;  /* 0xfffffff508587547 */ /* 0x000fea000b83ffff */
[----:B------:R-:W-:Y:S05]  /*1500*/  EXIT ;  /* 0x000000000000794d */ /* 0x000fea0003800000 */
.L_x_63:
        /* <DEDUP_REMOVED lines=15> */
.L_x_80:


//--------------------- .text._Z24caffe_gpu_interp2_kernelIN3c104HalfEfEviT0_b15THCDeviceTensorIT_Li3Ei16DefaultPtrTraitsES6_ --------------------------
	.section	.text._Z24caffe_gpu_interp2_kernelIN3c104HalfEfEviT0_b15THCDeviceTensorIT_Li3Ei16DefaultPtrTraitsES6_,"ax",@progbits
	.align	128
        .global         _Z24caffe_gpu_interp2_kernelIN3c104HalfEfEviT0_b15THCDeviceTensorIT_Li3Ei16DefaultPtrTraitsES6_
        .type           _Z24caffe_gpu_interp2_kernelIN3c104HalfEfEviT0_b15THCDeviceTensorIT_Li3Ei16DefaultPtrTraitsES6_,@function
        .size           _Z24caffe_gpu_interp2_kernelIN3c104HalfEfEviT0_b15THCDeviceTensorIT_Li3Ei16DefaultPtrTraitsES6_,(.L_x_81 - _Z24caffe_gpu_interp2_kernelIN3c104HalfEfEviT0_b15THCDeviceTensorIT_Li3Ei16DefaultPtrTraitsES6_)
        .other          _Z24caffe_gpu_interp2_kernelIN3c104HalfEfEviT0_b15THCDeviceTensorIT_Li3Ei16DefaultPtrTraitsES6_,@"STO_CUDA_ENTRY STV_DEFAULT"
_Z24caffe_gpu_interp2_kernelIN3c104HalfEfEviT0_b15THCDeviceTensorIT_Li3Ei16DefaultPtrTraitsES6_:
.text._Z24caffe_gpu_interp2_kernelIN3c104HalfEfEviT0_b15THCDeviceTensorIT_Li3Ei16DefaultPtrTraitsES6_:
        /* <DEDUP_REMOVED lines=64> */
.L_x_69:
[----:B0-----:R-:W0:Y:S02]  /*0400*/  LDCU UR12, c[0x0][0x3a8] ;  /* 0x00007500ff0c77ac */ /* 0x001e240008000800 */
[----:B0-----:R-:W-:-:S09]  /*0410*/  UISETP.GE.AND UP0, UPT, UR12, 0x1, UPT ;  /* 0x000000010c00788c */ /* 0x001fd2000bf06270 */
[----:B-12---:R-:W-:Y:S05]  /*0420*/  BRA.U !UP0, `(.L_x_65) ;  /* 0x0000000d08807547 */ /* 0x006fea000b800000 */
        /* <DEDUP_REMOVED lines=23> */
.L_x_67:
[----:B------:R-:W-:-:S04]  /*05a0*/  UIMAD UR6, UR5, UR13, URZ ;  /* 0x0000000d050672a4 */ /* 0x000fc8000f8e02ff */
[----:B------:R-:W-:Y:S02]  /*05b0*/  USHF.R.S32.HI UR7, URZ, 0x1f, UR6 ;  /* 0x0000001fff077899 */ /* 0x000fe40008011406 */
[----:B0-----:R-:W-:Y:S02]  /*05c0*/  IADD3 R11, P1, PT, R15, UR6, RZ ;  /* 0x000000060f0b7c10 */ /* 0x001fe4000ff3e0ff */
[----:B------:R-:W-:Y:S02]  /*05d0*/  IADD3 R17, P0, PT, R14, UR6, RZ ;  /* 0x000000060e117c10 */ /* 0x000fe4000ff1e0ff */
[----:B------:R-:W-:Y:S02]  /*05e0*/  IADD3.X R16, PT, PT, R18, UR7, RZ, P1, !PT ;  /* 0x0000000712107c10 */ /* 0x000fe40008ffe4ff */
[----:B------:R-:W-:Y:S02]  /*05f0*/  LEA R12, P1, R11, UR14, 0x1 ;  /* 0x0000000e0b0c7c11 */ /* 0x000fe4000f8208ff */
[----:B------:R-:W-:-:S02]  /*0600*/  IADD3.X R20, PT, PT, R8, UR7, RZ, P0, !PT ;  /* 0x0000000708147c10 */ /* 0x000fc400087fe4ff */
[----:B------:R-:W-:Y:S02]  /*0610*/  LEA R10, P0, R17, UR14, 0x1 ;  /* 0x0000000e110a7c11 */ /* 0x000fe4000f8008ff */
[----:B------:R-:W-:Y:S02]  /*0620*/  LEA.HI.X R13, R11, UR15, R16, 0x1, P1 ;  /* 0x0000000f0b0d7c11 */ /* 0x000fe400088f0c10 */
[----:B------:R-:W-:-:S03]  /*0630*/  LEA.HI.X R11, R17, UR15, R20, 0x1, P0 ;  /* 0x0000000f110b7c11 */ /* 0x000fc600080f0c14 */
[----:B------:R-:W2:Y:S04]  /*0640*/  LDG.E.U16 R12, desc[UR8][R12.64] ;  /* 0x000000080c0c7981 */ /* 0x000ea8000c1e1500 */
[----:B------:R0:W3:Y:S01]  /*0650*/  LDG.E.U16 R10, desc[UR8][R10.64] ;  /* 0x000000080a0a7981 */ /* 0x0000e2000c1e1500 */
[----:B------:R-:W-:Y:S01]  /*0660*/  IMAD R16, R9, UR5, RZ ;  /* 0x0000000509107c24 */ /* 0x000fe2000f8e02ff */
[----:B------:R-:W-:-:S04]  /*0670*/  UIADD3 UR6, UPT, UPT, UR5, 0x1, URZ ;  /* 0x0000000105067890 */ /* 0x000fc8000fffe0ff */
[----:B------:R-:W-:Y:S01]  /*0680*/  IADD3 R19, P0, PT, R16, R6, RZ ;  /* 0x0000000610137210 */ /* 0x000fe20007f1e0ff */
[----:B------:R-:W-:-:S03]  /*0690*/  UIMAD UR7, UR6, UR13, URZ ;  /* 0x0000000d060772a4 */ /* 0x000fc6000f8e02ff */
[----:B------:R-:W-:Y:S01]  /*06a0*/  LEA.HI.X.SX32 R24, R16, R7, 0x1, P0 ;  /* 0x0000000710187211 */ /* 0x000fe200000f0eff */
[----:B------:R-:W-:Y:S01]  /*06b0*/  USHF.R.S32.HI UR11, URZ, 0x1f, UR7 ;  /* 0x0000001fff0b7899 */ /* 0x000fe20008011407 */
[----:B------:R-:W-:Y:S02]  /*06c0*/  LEA R16, P0, R19, UR16, 0x1 ;  /* 0x0000001013107c11 */ /* 0x000fe4000f8008ff */
[----:B0-----:R-:W-:Y:S01]  /*06d0*/  IADD3 R11, P1, PT, R15, UR7, RZ ;  /* 0x000000070f0b7c10 */ /* 0x001fe2000ff3e0ff */
[----:B--2---:R-:W-:Y:S02]  /*06e0*/  HADD2.F32 R17, -RZ, R12.H0_H0 ;  /* 0x2000000cff117230 */ /* 0x004fe40000004100 */
[----:B---3--:R-:W-:-:S03]  /*06f0*/  HADD2.F32 R20, -RZ, R10.H0_H0 ;  /* 0x2000000aff147230 */ /* 0x008fc60000004100 */
[----:B------:R-:W-:Y:S01]  /*0700*/  FMUL R22, R0, R17 ;  /* 0x0000001100167220 */ /* 0x000fe20000400000 */
[----:B------:R-:W-:Y:S02]  /*0710*/  LEA.HI.X R17, R19, UR17, R24, 0x1, P0 ;  /* 0x0000001113117c11 */ /* 0x000fe400080f0c18 */
[----:B------:R-:W-:Y:S01]  /*0720*/  IADD3 R13, P0, PT, R14, UR7, RZ ;  /* 0x000000070e0d7c10 */ /* 0x000fe2000ff1e0ff */
[----:B------:R-:W-:Y:S01]  /*0730*/  FFMA R20, R5, R20, R22 ;  /* 0x0000001405147223 */ /* 0x000fe20000000016 */
[----:B------:R-:W-:Y:S02]  /*0740*/  IADD3.X R22, PT, PT, R18, UR11, RZ, P1, !PT ;  /* 0x0000000b12167c10 */ /* 0x000fe40008ffe4ff */
[----:B------:R-:W-:Y:S02]  /*0750*/  LEA R10, P1, R11, UR14, 0x1 ;  /* 0x0000000e0b0a7c11 */ /* 0x000fe4000f8208ff */
[----:B------:R-:W-:Y:S02]  /*0760*/  F2FP.F16.F32.PACK_AB R20, RZ, R20 ;  /* 0x00000014ff14723e */ /* 0x000fe400000000ff */
[----:B------:R-:W-:-:S02]  /*0770*/  IADD3.X R24, PT, PT, R8, UR11, RZ, P0, !PT ;  /* 0x0000000b08187c10 */ /* 0x000fc400087fe4ff */
[----:B------:R-:W-:Y:S02]  /*0780*/  PRMT R23, R20, 0x7610, R23 ;  /* 0x0000761014177816 */ /* 0x000fe40000000017 */
[----:B------:R-:W-:Y:S02]  /*0790*/  LEA R12, P0, R13, UR14, 0x1 ;  /* 0x0000000e0d0c7c11 */ /* 0x000fe4000f8008ff */
[----:B------:R-:W-:Y:S01]  /*07a0*/  LEA.HI.X R11, R11, UR15, R22, 0x1, P1 ;  /* 0x0000000f0b0b7c11 */ /* 0x000fe200088f0c16 */
[----:B------:R0:W-:Y:S01]  /*07b0*/  STG.E.U16 desc[UR8][R16.64], R23 ;  /* 0x0000001710007986 */ /* 0x0001e2000c101508 */
        /* <DEDUP_REMOVED lines=8> */
[----:B------:R-:W-:Y:S02]  /*0840*/  USHF.R.S32.HI UR11, URZ, 0x1f, UR6 ;  /* 0x0000001fff0b7899 */ /* 0x000fe40008011406 */
[----:B-1----:R-:W-:Y:S01]  /*0850*/  IADD3 R13, P1, PT, R15, UR6, RZ ;  /* 0x000000060f0d7c10 */ /* 0x002fe2000ff3e0ff */
[----:B--2---:R-:W-:Y:S01]  /*0860*/  HADD2.F32 R19, -RZ, R10.H0_H0 ;  /* 0x2000000aff137230 */ /* 0x004fe20000004100 */
[----:B------:R-:W-:Y:S01]  /*0870*/  LEA R10, P0, R21, UR16, 0x1 ;  /* 0x00000010150a7c11 */ /* 0x000fe2000f8008ff */
[----:B---3--:R-:W-:-:S03]  /*0880*/  HADD2.F32 R20, -RZ, R12.H0_H0 ;  /* 0x2000000cff147230 */ /* 0x008fc60000004100 */
[----:B0-----:R-:W-:Y:S01]  /*0890*/  FMUL R16, R0, R19 ;  /* 0x0000001300107220 */ /* 0x001fe20000400000 */
        /* <DEDUP_REMOVED lines=12> */
[----:B------:R1:W2:Y:S04]  /*0960*/  LDG.E.U16 R12, desc[UR8][R12.64] ;  /* 0x000000080c0c7981 */ /* 0x0002a8000c1e1500 */
[----:B------:R3:W4:Y:S01]  /*0970*/  LDG.E.U16 R16, desc[UR8][R16.64] ;  /* 0x0000000810107981 */ /* 0x000722000c1e1500 */
[----:B------:R-:W-:Y:S01]  /*0980*/  IMAD R20, R9, UR7, RZ ;  /* 0x0000000709147c24 */ /* 0x000fe2000f8e02ff */
[----:B------:R-:W-:-:S04]  /*0990*/  UIADD3 UR6, UPT, UPT, UR5, 0x3, URZ ;  /* 0x0000000305067890 */ /* 0x000fc8000fffe0ff */
[----:B------:R-:W-:Y:S01]  /*09a0*/  IADD3 R21, P0, PT, R20, R6, RZ ;  /* 0x0000000614157210 */ /* 0x000fe20007f1e0ff */
[----:B------:R-:W-:-:S03]  /*09b0*/  UIMAD UR7, UR6, UR13, URZ ;  /* 0x0000000d060772a4 */ /* 0x000fc6000f8e02ff */
[----:B------:R-:W-:Y:S01]  /*09c0*/  LEA.HI.X.SX32 R24, R20, R7, 0x1, P0 ;  /* 0x0000000714187211 */ /* 0x000fe200000f0eff */
[----:B------:R-:W-:Y:S01]  /*09d0*/  USHF.R.S32.HI UR11, URZ, 0x1f, UR7 ;  /* 0x0000001fff0b7899 */ /* 0x000fe20008011407 */
[----:B0-----:R-:W-:Y:S02]  /*09e0*/  LEA R10, P0, R21, UR16, 0x1 ;  /* 0x00000010150a7c11 */ /* 0x001fe4000f8008ff */
[----:B-1----:R-:W-:Y:S02]  /*09f0*/  IADD3 R13, P1, PT, R15, UR7, RZ ;  /* 0x000000070f0d7c10 */ /* 0x002fe4000ff3e0ff */
[----:B------:R-:W-:Y:S02]  /*0a00*/  LEA.HI.X R11, R21, UR17, R24, 0x1, P0 ;  /* 0x00000011150b7c11 */ /* 0x000fe400080f0c18 */
[----:B---3--:R-:W-:-:S04]  /*0a10*/  IADD3 R17, P0, PT, R14, UR7, RZ ;  /* 0x000000070e117c10 */ /* 0x008fc8000ff1e0ff */
[----:B------:R-:W-:Y:S01]  /*0a20*/  IADD3.X R24, PT, PT, R8, UR11, RZ, P0, !PT ;  /* 0x0000000b08187c10 */ /* 0x000fe200087fe4ff */
[----:B--2---:R-:W-:Y:S02]  /*0a30*/  HADD2.F32 R19, -RZ, R12.H0_H0 ;  /* 0x2000000cff137230 */ /* 0x004fe40000004100 */
[----:B----4-:R-:W-:-:S03]  /*0a40*/  HADD2.F32 R20, -RZ, R16.H0_H0 ;  /* 0x20000010ff147230 */ /* 0x010fc60000004100 */
[----:B------:R-:W-:Y:S01]  /*0a50*/  FMUL R22, R0, R19 ;  /* 0x0000001300167220 */ /* 0x000fe20000400000 */
[----:B------:R-:W-:-:S03]  /*0a60*/  LEA R16, P0, R17, UR14, 0x1 ;  /* 0x0000000e11107c11 */ /* 0x000fc6000f8008ff */
[----:B------:R-:W-:Y:S01]  /*0a70*/  FFMA R20, R5, R20, R22 ;  /* 0x0000001405147223 */ /* 0x000fe20000000016 */
[----:B------:R-:W-:Y:S02]  /*0a80*/  IADD3.X R22, PT, PT, R18, UR11, RZ, P1, !PT ;  /* 0x0000000b12167c10 */ /* 0x000fe40008ffe4ff */
[C---:B------:R-:W-:Y:S02]  /*0a90*/  LEA R12, P1, R13.reuse, UR14, 0x1 ;  /* 0x0000000e0d0c7c11 */ /* 0x040fe4000f8208ff */
[----:B------:R-:W-:Y:S02]  /*0aa0*/  F2FP.F16.F32.PACK_AB R20, RZ, R20 ;  /* 0x00000014ff14723e */ /* 0x000fe400000000ff */
[----:B------:R-:W-:Y:S02]  /*0ab0*/  LEA.HI.X R13, R13, UR15, R22, 0x1, P1 ;  /* 0x0000000f0d0d7c11 */ /* 0x000fe400088f0c16 */
[----:B------:R-:W-:Y:S02]  /*0ac0*/  PRMT R23, R20, 0x7610, R23 ;  /* 0x0000761014177816 */ /* 0x000fe40000000017 */
[----:B------:R-:W-:-:S03]  /*0ad0*/  LEA.HI.X R17, R17, UR15, R24, 0x1, P0 ;  /* 0x0000000f11117c11 */ /* 0x000fc600080f0c18 */
[----:B------:R0:W-:Y:S04]  /*0ae0*/  STG.E.U16 desc[UR8][R10.64], R23 ;  /* 0x000000170a007986 */ /* 0x0001e8000c101508 */
[----:B------:R-:W2:Y:S04]  /*0af0*/  LDG.E.U16 R12, desc[UR8][R12.64] ;  /* 0x000000080c0c7981 */ /* 0x000ea8000c1e1500 */
[----:B------:R-:W3:Y:S01]  /*0b00*/  LDG.E.U16 R16, desc[UR8][R16.64] ;  /* 0x0000000810107981 */ /* 0x000ee2000c1e1500 */
[----:B------:R-:W-:Y:S01]  /*0b10*/  IMAD R21, R9, UR6, RZ ;  /* 0x0000000609157c24 */ /* 0x000fe2000f8e02ff */
[----:B------:R-:W-:-:S04]  /*0b20*/  UIADD3 UR5, UPT, UPT, UR5, 0x4, URZ ;  /* 0x0000000405057890 */ /* 0x000fc8000fffe0ff */
[----:B------:R-:W-:Y:S01]  /*0b30*/  UISETP.GE.AND UP1, UPT, UR5, UR10, UPT ;  /* 0x0000000a0500728c */ /* 0x000fe2000bf26270 */
[----:B--2---:R-:W-:Y:S02]  /*0b40*/  HADD2.F32 R19, -RZ, R12.H0_H0 ;  /* 0x2000000cff137230 */ /* 0x004fe40000004100 */
[----:B---3--:R-:W-:-:S03]  /*0b50*/  HADD2.F32 R20, -RZ, R16.H0_H0 ;  /* 0x20000010ff147230 */ /* 0x008fc60000004100 */
[----:B------:R-:W-:Y:S01]  /*0b60*/  FMUL R22, R0, R19 ;  /* 0x0000001300167220 */ /* 0x000fe20000400000 */
[----:B------:R-:W-:-:S03]  /*0b70*/  IADD3 R19, P0, PT, R21, R6, RZ ;  /* 0x0000000615137210 */ /* 0x000fc60007f1e0ff */
[----:B------:R-:W-:Y:S01]  /*0b80*/  FFMA R22, R5, R20, R22 ;  /* 0x0000001405167223 */ /* 0x000fe20000000016 */
[----:B------:R-:W-:Y:S02]  /*0b90*/  LEA.HI.X.SX32 R24, R21, R7, 0x1, P0 ;  /* 0x0000000715187211 */ /* 0x000fe400000f0eff */
[C---:B------:R-:W-:Y:S02]  /*0ba0*/  LEA R20, P0, R19.reuse, UR16, 0x1 ;  /* 0x0000001013147c11 */ /* 0x040fe4000f8008ff */
[----:B------:R-:W-:Y:S02]  /*0bb0*/  F2FP.F16.F32.PACK_AB R22, RZ, R22 ;  /* 0x00000016ff16723e */ /* 0x000fe400000000ff */
[----:B------:R-:W-:-:S05]  /*0bc0*/  LEA.HI.X R21, R19, UR17, R24, 0x1, P0 ;  /* 0x0000001113157c11 */ /* 0x000fca00080f0c18 */
[----:B------:R0:W-:Y:S01]  /*0bd0*/  STG.E.U16 desc[UR8][R20.64], R22 ;  /* 0x0000001614007986 */ /* 0x0001e2000c101508 */
[----:B------:R-:W-:Y:S05]  /*0be0*/  BRA.U !UP1, `(.L_x_67) ;  /* 0xfffffff9096c7547 */ /* 0x000fea000b83ffff */
.L_x_66:
[----:B------:R-:W-:Y:S01]  /*0bf0*/  UIADD3 UR6, UPT, UPT, -UR5, UR12, URZ ;  /* 0x0000000c05067290 */ /* 0x000fe2000fffe1ff */
[----:B------:R-:W-:Y:S02]  /*0c00*/  SHF.R.S32.HI R14, RZ, 0x1f, R2 ;  /* 0x0000001fff0e7819 */ /* 0x000fe40000011402 */
[----:B------:R-:W-:Y:S01]  /*0c10*/  SHF.R.S32.HI R15, RZ, 0x1f, R3 ;  /* 0x0000001fff0f7819 */ /* 0x000fe20000011403 */
[----:B------:R-:W-:-:S09]  /*0c20*/  UISETP.GT.AND UP1, UPT, UR6, 0x1, UPT ;  /* 0x000000010600788c */ /* 0x000fd2000bf24270 */
[----:B------:R-:W-:Y:S05]  /*0c30*/  BRA.U !UP1, `(.L_x_68) ;  /* 0x0000000109f07547 */ /* 0x000fea000b800000 */
[----:B------:R-:W1:Y:S08]  /*0c40*/  LDC.64 R12, c[0x0][0x398] ;  /* 0x0000e600ff0c7b82 */ /* 0x000e700000000a00 */
[----:B------:R-:W2:Y:S01]  /*0c50*/  LDC.64 R6, c[0x0][0x390] ;  /* 0x0000e400ff067b82 */ /* 0x000ea20000000a00 */
[----:B-1----:R-:W-:Y:S02]  /*0c60*/  IMAD R8, R13, UR5, RZ ;  /* 0x000000050d087c24 */ /* 0x002fe4000f8e02ff */
[----:B------:R-:W-:Y:S01]  /*0c70*/  IMAD R17, R12, UR4, RZ ;  /* 0x000000040c117c24 */ /* 0x000fe2000f8e02ff */
[----:B------:R-:W-:-:S02]  /*0c80*/  SHF.R.S32.HI R12, RZ, 0x1f, R4 ;  /* 0x0000001fff0c7819 */ /* 0x000fc40000011404 */
[----:B------:R-:W-:Y:S02]  /*0c90*/  SHF.R.S32.HI R9, RZ, 0x1f, R8 ;  /* 0x0000001fff097819 */ /* 0x000fe40000011408 */
[----:B------:R-:W-:Y:S02]  /*0ca0*/  SHF.R.S32.HI R16, RZ, 0x1f, R17 ;  /* 0x0000001fff107819 */ /* 0x000fe40000011411 */
[CC--:B0-----:R-:W-:Y:S02]  /*0cb0*/  IADD3 R10, P2, P3, R8.reuse, R17.reuse, R4 ;  /* 0x00000011080a7210 */ /* 0x0c1fe40007b5e004 */
[----:B------:R-:W-:Y:S02]  /*0cc0*/  IADD3 R11, P0, P1, R8, R17, R3 ;  /* 0x00000011080b7210 */ /* 0x000fe4000791e003 */
[----:B------:R-:W-:Y:S02]  /*0cd0*/  IADD3.X R8, PT, PT, R9, R16, R12, P2, P3 ;  /* 0x0000001009087210 */ /* 0x000fe400017e640c */
[----:B--2---:R-:W-:-:S02]  /*0ce0*/  LEA R20, P2, R10, R6, 0x1 ;  /* 0x000000060a147211 */ /* 0x004fc400078408ff */
[----:B------:R-:W-:Y:S02]  /*0cf0*/  IADD3.X R22, PT, PT, R9, R16, R15, P0, P1 ;  /* 0x0000001009167210 */ /* 0x000fe400007e240f */
[C---:B------:R-:W-:Y:S02]  /*0d00*/  LEA R18, P0, R11.reuse, R6, 0x1 ;  /* 0x000000060b127211 */ /* 0x040fe400078008ff */
[-C--:B------:R-:W-:Y:S02]  /*0d10*/  LEA.HI.X R21, R10, R7.reuse, R8, 0x1, P2 ;  /* 0x000000070a157211 */ /* 0x080fe400010f0c08 */
[----:B------:R-:W-:Y:S01]  /*0d20*/  LEA.HI.X R19, R11, R7, R22, 0x1, P0 ;  /* 0x000000070b137211 */ /* 0x000fe200000f0c16 */
[----:B------:R-:W0:Y:S02]  /*0d30*/  LDC.64 R8, c[0x0][0x3b8] ;  /* 0x0000ee00ff087b82 */ /* 0x000e240000000a00 */
[----:B------:R0:W2:Y:S04]  /*0d40*/  LDG.E.U16 R20, desc[UR8][R20.64] ;  /* 0x0000000814147981 */ /* 0x0000a8000c1e1500 */
[----:B------:R1:W3:Y:S01]  /*0d50*/  LDG.E.U16 R18, desc[UR8][R18.64] ;  /* 0x0000000812127981 */ /* 0x0002e2000c1e1500 */
[----:B------:R-:W-:Y:S01]  /*0d60*/  UIADD3 UR6, UPT, UPT, UR5, 0x1, URZ ;  /* 0x0000000105067890 */ /* 0x000fe2000fffe0ff */
[----:B------:R-:W4:Y:S05]  /*0d70*/  LDC.64 R10, c[0x0][0x3b0] ;  /* 0x0000ec00ff0a7b82 */ /* 0x000f2a0000000a00 */
[----:B------:R-:W-:-:S05]  /*0d80*/  IMAD R26, R13, UR6, RZ ;  /* 0x000000060d1a7c24 */ /* 0x000fca000f8e02ff */
[----:B------:R-:W-:Y:S01]  /*0d90*/  SHF.R.S32.HI R25, RZ, 0x1f, R26 ;  /* 0x0000001fff197819 */ /* 0x000fe2000001141a */
[----:B0-----:R-:W-:Y:S01]  /*0da0*/  IMAD R21, R8, UR4, RZ ;  /* 0x0000000408157c24 */ /* 0x001fe2000f8e02ff */
[CC--:B------:R-:W-:Y:S02]  /*0db0*/  IADD3 R8, P2, P3, R26.reuse, R17.reuse, R3 ;  /* 0x000000111a087210 */ /* 0x0c0fe40007b5e003 */
[----:B------:R-:W-:Y:S02]  /*0dc0*/  IADD3 R17, P4, P5, R26, R17, R4 ;  /* 0x000000111a117210 */ /* 0x000fe40007d9e004 */
[----:B-1----:R-:W-:Y:S01]  /*0dd0*/  SHF.R.S32.HI R19, RZ, 0x1f, R21 ;  /* 0x0000001fff137819 */ /* 0x002fe20000011415 */
[----:B--2---:R-:W-:Y:S01]  /*0de0*/  HADD2.F32 R23, -RZ, R20.H0_H0 ;  /* 0x20000014ff177230 */ /* 0x004fe20000004100 */
[----:B------:R-:W-:Y:S01]  /*0df0*/  IADD3.X R20, PT, PT, R25, R16, R15, P2, P3 ;  /* 0x0000001019147210 */ /* 0x000fe200017e640f */
[----:B---3--:R-:W-:-:S03]  /*0e00*/  HADD2.F32 R22, -RZ, R18.H0_H0 ;  /* 0x20000012ff167230 */ /* 0x008fc60000004100 */
[----:B------:R-:W-:-:S04]  /*0e10*/  FMUL R24, R0, R23 ;  /* 0x0000001700187220 */ /* 0x000fc80000400000 */
[----:B------:R-:W-:Y:S01]  /*0e20*/  FFMA R13, R5, R22, R24 ;  /* 0x00000016050d7223 */ /* 0x000fe20000000018 */
[----:B------:R-:W-:Y:S01]  /*0e30*/  IMAD R22, R9, UR5, RZ ;  /* 0x0000000509167c24 */ /* 0x000fe2000f8e02ff */
[----:B------:R-:W-:Y:S02]  /*0e40*/  IADD3.X R24, PT, PT, R25, R16, R12, P4, P5 ;  /* 0x0000001019187210 */ /* 0x000fe400027ea40c */
[----:B------:R-:W-:Y:S02]  /*0e50*/  LEA R12, P2, R17, R6, 0x1 ;  /* 0x00000006110c7211 */ /* 0x000fe400078408ff */
[----:B------:R-:W-:Y:S02]  /*0e60*/  SHF.R.S32.HI R23, RZ, 0x1f, R22 ;  /* 0x0000001fff177819 */ /* 0x000fe40000011416 */
[----:B------:R-:W-:Y:S02]  /*0e70*/  IADD3 R18, P0, P1, R22, R21, R2 ;  /* 0x0000001516127210 */ /* 0x000fe4000791e002 */
[----:B------:R-:W-:-:S02]  /*0e80*/  F2FP.F16.F32.PACK_AB R22, RZ, R13 ;  /* 0x0000000dff16723e */ /* 0x000fc400000000ff */
[----:B------:R-:W-:Y:S02]  /*0e90*/  IADD3.X R23, PT, PT, R23, R19, R14, P0, P1 ;  /* 0x0000001317177210 */ /* 0x000fe400007e240e */
[C---:B----4-:R-:W-:Y:S02]  /*0ea0*/  LEA R16, P0, R18.reuse, R10, 0x1 ;  /* 0x0000000a12107211 */ /* 0x050fe400078008ff */
[----:B------:R-:W-:Y:S02]  /*0eb0*/  LEA.HI.X R13, R17, R7, R24, 0x1, P2 ;  /* 0x00000007110d7211 */ /* 0x000fe400010f0c18 */
[----:B------:R-:W-:Y:S02]  /*0ec0*/  LEA.HI.X R17, R18, R11, R23, 0x1, P0 ;  /* 0x0000000b12117211 */ /* 0x000fe400000f0c17 */
[----:B------:R-:W-:-:S03]  /*0ed0*/  LEA R6, P1, R8, R6, 0x1 ;  /* 0x0000000608067211 */ /* 0x000fc600078208ff */
[----:B------:R1:W-:Y:S01]  /*0ee0*/  STG.E.U16 desc[UR8][R16.64], R22 ;  /* 0x0000001610007986 */ /* 0x0003e2000c101508 */
[----:B------:R-:W-:-:S03]  /*0ef0*/  LEA.HI.X R7, R8, R7, R20, 0x1, P1 ;  /* 0x0000000708077211 */ /* 0x000fc600008f0c14 */
[----:B------:R-:W2:Y:S04]  /*0f00*/  LDG.E.U16 R12, desc[UR8][R12.64] ;  /* 0x000000080c0c7981 */ /* 0x000ea8000c1e1500 */
[----:B------:R-:W3:Y:S01]  /*0f10*/  LDG.E.U16 R6, desc[UR8][R6.64] ;  /* 0x0000000806067981 */ /* 0x000ee2000c1e1500 */
[----:B------:R-:W-:Y:S01]  /*0f20*/  IMAD R9, R9, UR6, RZ ;  /* 0x0000000609097c24 */ /* 0x000fe2000f8e02ff */
[----:B------:R-:W-:Y:S02]  /*0f30*/  UIADD3 UR5, UPT, UPT, UR5, 0x2, URZ ;  /* 0x0000000205057890 */ /* 0x000fe4000fffe0ff */
[----:B------:R-:W-:Y:S02]  /*0f40*/  UPLOP3.LUT UP0, UPT, UPT, UPT, UPT, 0x40, 0x4 ;  /* 0x000000000004789c */ /* 0x000fe40003f0e870 */
[----:B------:R-:W-:-:S02]  /*0f50*/  IADD3 R21, P0, P1, R9, R21, R2 ;  /* 0x0000001509157210 */ /* 0x000fc4000791e002 */
[----:B------:R-:W-:Y:S01]  /*0f60*/  SHF.R.S32.HI R9, RZ, 0x1f, R9 ;  /* 0x0000001fff097819 */ /* 0x000fe20000011409 */
[----:B--2---:R-:W-:Y:S02]  /*0f70*/  HADD2.F32 R23, -RZ, R12.H0_H0 ;  /* 0x2000000cff177230 */ /* 0x004fe40000004100 */
[----:B---3--:R-:W-:-:S03]  /*0f80*/  HADD2.F32 R8, -RZ, R6.H0_H0 ;  /* 0x20000006ff087230 */ /* 0x008fc60000004100 */
[----:B------:R-:W-:-:S04]  /*0f90*/  FMUL R18, R0, R23 ;  /* 0x0000001700127220 */ /* 0x000fc80000400000 */
[----:B------:R-:W-:Y:S01]  /*0fa0*/  FFMA R8, R5, R8, R18 ;  /* 0x0000000805087223 */ /* 0x000fe20000000012 */
[----:B------:R-:W-:Y:S02]  /*0fb0*/  IADD3.X R18, PT, PT, R9, R19, R14, P0, P1 ;  /* 0x0000001309127210 */ /* 0x000fe400007e240e */
[C---:B------:R-:W-:Y:S02]  /*0fc0*/  LEA R10, P0, R21.reuse, R10, 0x1 ;  /* 0x0000000a150a7211 */ /* 0x040fe400078008ff */
[----:B------:R-:W-:Y:S02]  /*0fd0*/  F2FP.F16.F32.PACK_AB R8, RZ, R8 ;  /* 0x00000008ff08723e */ /* 0x000fe400000000ff */
[----:B------:R-:W-:-:S05]  /*0fe0*/  LEA.HI.X R11, R21, R11, R18, 0x1, P0 ;  /* 0x0000000b150b7211 */ /* 0x000fca00000f0c12 */
[----:B------:R1:W-:Y:S04]  /*0ff0*/  STG.E.U16 desc[UR8][R10.64], R8 ;  /* 0x000000080a007986 */ /* 0x0003e8000c101508 */
.L_x_68:
[----:B------:R-:W-:-:S09]  /*1000*/  UISETP.LT.OR UP0, UPT, UR5, UR12, UP0 ;  /* 0x0000000c0500728c */ /* 0x000fd20008701670 */
[----:B------:R-:W-:Y:S05]  /*1010*/  BRA.U !UP0, `(.L_x_65) ;  /* 0x0000000108847547 */ /* 0x000fea000b800000 */
[----:B01----:R-:W0:Y:S01]  /*1020*/  LDC.64 R10, c[0x0][0x398] ;  /* 0x0000e600ff0a7b82 */ /* 0x003e220000000a00 */
        /* <DEDUP_REMOVED lines=12> */
[----:B------:R-:W-:-:S03]  /*10f0*/  LEA R10, P0, R11, R6, 0x1 ;  /* 0x000000060b0a7211 */ /* 0x000fc600078008ff */
[----:B------:R-:W2:Y:S01]  /*1100*/  LDG.E.U16 R8, desc[UR8][R8.64] ;  /* 0x0000000808087981 */ /* 0x000ea2000c1e1500 */
[----:B------:R-:W-:Y:S02]  /*1110*/  LEA.HI.X R11, R11, R7, R16, 0x1, P0 ;  /* 0x000000070b0b7211 */ /* 0x000fe400000f0c10 */
[----:B------:R-:W0:Y:S03]  /*1120*/  LDC.64 R16, c[0x0][0x3b8] ;  /* 0x0000ee00ff107b82 */ /* 0x000e260000000a00 */
[----:B------:R-:W3:Y:S05]  /*1130*/  LDG.E.U16 R10, desc[UR8][R10.64] ;  /* 0x000000080a0a7981 */ /* 0x000eea000c1e1500 */
[----:B------:R-:W1:Y:S01]  /*1140*/  LDC.64 R6, c[0x0][0x3b0] ;  /* 0x0000ec00ff067b82 */ /* 0x000e620000000a00 */
[----:B0-----:R-:W-:-:S02]  /*1150*/  IMAD R15, R17, UR5, RZ ;  /* 0x00000005110f7c24 */ /* 0x001fc4000f8e02ff */
[----:B------:R-:W-:Y:S02]  /*1160*/  IMAD R17, R16, UR4, RZ ;  /* 0x0000000410117c24 */ /* 0x000fe4000f8e02ff */
[----:B--2---:R-:W-:-:S05]  /*1170*/  HADD2.F32 R13, -RZ, R8.H0_H0 ;  /* 0x20000008ff0d7230 */ /* 0x004fca0000004100 */
[----:B------:R-:W-:Y:S01]  /*1180*/  FMUL R16, R0, R13 ;  /* 0x0000000d00107220 */ /* 0x000fe20000400000 */
[----:B------:R-:W-:Y:S01]  /*1190*/  SHF.R.S32.HI R13, RZ, 0x1f, R15 ;  /* 0x0000001fff0d7819 */ /* 0x000fe2000001140f */
[----:B---3--:R-:W-:Y:S01]  /*11a0*/  HADD2.F32 R12, -RZ, R10.H0_H0 ;  /* 0x2000000aff0c7230 */ /* 0x008fe20000004100 */
[----:B------:R-:W-:Y:S02]  /*11b0*/  IADD3 R15, P0, P1, R15, R17, R2 ;  /* 0x000000110f0f7210 */ /* 0x000fe4000791e002 */
[----:B------:R-:W-:Y:S02]  /*11c0*/  SHF.R.S32.HI R17, RZ, 0x1f, R17 ;  /* 0x0000001fff117819 */ /* 0x000fe40000011411 */
[----:B------:R-:W-:Y:S02]  /*11d0*/  FFMA R12, R5, R12, R16 ;  /* 0x0000000c050c7223 */ /* 0x000fe40000000010 */
[----:B------:R-:W-:Y:S02]  /*11e0*/  IADD3.X R14, PT, PT, R13, R17, R14, P0, P1 ;  /* 0x000000110d0e7210 */ /* 0x000fe400007e240e */
[----:B-1----:R-:W-:-:S02]  /*11f0*/  LEA R6, P0, R15, R6, 0x1 ;  /* 0x000000060f067211 */ /* 0x002fc400078008ff */
[----:B------:R-:W-:Y:S02]  /*1200*/  F2FP.F16.F32.PACK_AB R12, RZ, R12 ;  /* 0x0000000cff0c723e */ /* 0x000fe400000000ff */
[----:B------:R-:W-:-:S05]  /*1210*/  LEA.HI.X R7, R15, R7, R14, 0x1, P0 ;  /* 0x000000070f077211 */ /* 0x000fca00000f0c0e */
[----:B------:R2:W-:Y:S04]  /*1220*/  STG.E.U16 desc[UR8][R6.64], R12 ;  /* 0x0000000c06007986 */ /* 0x0005e8000c101508 */
.L_x_65:
[----:B------:R-:W3:Y:S01]  /*1230*/  LDCU UR5, c[0x0][0x3a4] ;  /* 0x00007480ff0577ac */ /* 0x000ee20008000800 */
[----:B------:R-:W-:-:S04]  /*1240*/  UIADD3 UR4, UPT, UPT, UR4, 0x1, URZ ;  /* 0x0000000104047890 */ /* 0x000fc8000fffe0ff */
[----:B---3--:R-:W-:-:S09]  /*1250*/  UISETP.GE.AND UP0, UPT, UR4, UR5, UPT ;  /* 0x000000050400728c */ /* 0x008fd2000bf06270 */
[----:B------:R-:W-:Y:S05]  /*1260*/  BRA.U !UP0, `(.L_x_69) ;  /* 0xfffffff108647547 */ /* 0x000fea000b83ffff */
[----:B------:R-:W-:Y:S05]  /*1270*/  EXIT ;  /* 0x000000000000794d */ /* 0x000fea0003800000 */
.L_x_64:
        /* <DEDUP_REMOVED lines=10> */
.L_x_74:
        /* <DEDUP_REMOVED lines=21> */
.L_x_72:
[----:B0---4-:R-:W-:-:S05]  /*1470*/  IMAD R10, R18, UR5, RZ ;  /* 0x00000005120a7c24 */ /* 0x011fca000f8e02ff */
[----:B------:R-:W-:-:S04]  /*1480*/  IADD3 R9, P0, PT, R10, R5, RZ ;  /* 0x000000050a097210 */ /* 0x000fc80007f1e0ff */
[----:B------:R-:W-:Y:S02]  /*1490*/  LEA.HI.X.SX32 R10, R10, R7, 0x1, P0 ;  /* 0x000000070a0a7211 */ /* 0x000fe400000f0eff */
[----:B-1----:R-:W-:-:S04]  /*14a0*/  LEA R14, P0, R9, UR12, 0x1 ;  /* 0x0000000c090e7c11 */ /* 0x002fc8000f8008ff */
[----:B------:R-:W-:-:S05]  /*14b0*/  LEA.HI.X R15, R9, UR13, R10, 0x1, P0 ;  /* 0x0000000d090f7c11 */ /* 0x000fca00080f0c0a */
[----:B------:R-:W4:Y:S01]  /*14c0*/  LDG.E.U16 R9, desc[UR8][R14.64] ;  /* 0x000000080e097981 */ /* 0x000f22000c1e1500 */
        /* <DEDUP_REMOVED lines=11> */
[----:B----4-:R0:W-:Y:S04]  /*1580*/  STG.E.U16 desc[UR8][R10.64], R9 ;  /* 0x000000090a007986 */ /* 0x0101e8000c101508 */
[----:B------:R-:W2:Y:S01]  /*1590*/  LDG.E.U16 R21, desc[UR8][R12.64] ;  /* 0x000000080c157981 */ /* 0x000ea2000c1e1500 */
        /* <DEDUP_REMOVED lines=11> */
[----:B--2---:R1:W-:Y:S04]  /*1650*/  STG.E.U16 desc[UR8][R14.64], R21 ;  /* 0x000000150e007986 */ /* 0x0043e8000c101508 */
[----:B------:R-:W2:Y:S01]  /*1660*/  LDG.E.U16 R17, desc[UR8][R16.64] ;  /* 0x0000000810117981 */ /* 0x000ea2000c1e1500 */
        /* <DEDUP_REMOVED lines=11> */
[----:B--2---:R4:W-:Y:S04]  /*1720*/  STG.E.U16 desc[UR8][R10.64], R17 ;  /* 0x000000110a007986 */ /* 0x0049e8000c101508 */
[----:B------:R-:W2:Y:S01]  /*1730*/  LDG.E.U16 R13, desc[UR8][R12.64] ;  /* 0x000000080c0d7981 */ /* 0x000ea2000c1e1500 */
[----:B------:R-:W-:Y:S01]  /*1740*/  IMAD R9, R19, UR6, RZ ;  /* 0x0000000613097c24 */ /* 0x000fe2000f8e02ff */
[----:B------:R-:W-:-:S04]  /*1750*/  UIADD3 UR5, UPT, UPT, UR5, 0x4, URZ ;  /* 0x0000000405057890 */ /* 0x000fc8000fffe0ff */
[----:B-1----:R-:W-:Y:S01]  /*1760*/  IADD3 R15, P0, PT, R9, R6, RZ ;  /* 0x00000006090f7210 */ /* 0x002fe20007f1e0ff */
[----:B------:R-:W-:-:S03]  /*1770*/  UISETP.GE.AND UP1, UPT, UR5, UR11, UPT ;  /* 0x0000000b0500728c */ /* 0x000fc6000bf26270 */
[----:B------:R-:W-:Y:S02]  /*1780*/  LEA.HI.X.SX32 R16, R9, R8, 0x1, P0 ;  /* 0x0000000809107211 */ /* 0x000fe400000f0eff */
[----:B------:R-:W-:-:S04]  /*1790*/  LEA R14, P0, R15, UR14, 0x1 ;  /* 0x0000000e0f0e7c11 */ /* 0x000fc8000f8008ff */
[----:B------:R-:W-:-:S05]  /*17a0*/  LEA.HI.X R15, R15, UR15, R16, 0x1, P0 ;  /* 0x0000000f0f0f7c11 */ /* 0x000fca00080f0c10 */
[----:B--2---:R4:W-:Y:S01]  /*17b0*/  STG.E.U16 desc[UR8][R14.64], R13 ;  /* 0x0000000d0e007986 */ /* 0x0049e2000c101508 */
[----:B------:R-:W-:Y:S05]  /*17c0*/  BRA.U !UP1, `(.L_x_72) ;  /* 0xfffffffd09287547 */ /* 0x000fea000b83ffff */
.L_x_71:
        /* <DEDUP_REMOVED lines=12> */
[----:B------:R2:W4:Y:S01]  /*1890*/  LDG.E.U16 R9, desc[UR8][R12.64] ;  /* 0x000000080c097981 */ /* 0x000522000c1e1500 */
        /* <DEDUP_REMOVED lines=11> */
[----:B----4-:R0:W-:Y:S04]  /*1950*/  STG.E.U16 desc[UR8][R12.64], R9 ;  /* 0x000000090c007986 */ /* 0x0101e8000c101508 */
[----:B------:R-:W2:Y:S01]  /*1960*/  LDG.E.U16 R11, desc[UR8][R10.64] ;  /* 0x000000080a0b7981 */ /* 0x000ea2000c1e1500 */
[----:B------:R-:W-:Y:S01]  /*1970*/  IMAD R15, R18, UR6, RZ ;  /* 0x00000006120f7c24 */ /* 0x000fe2000f8e02ff */
[----:B------:R-:W-:Y:S02]  /*1980*/  UIADD3 UR5, UPT, UPT, UR5, 0x2, URZ ;  /* 0x0000000205057890 */ /* 0x000fe4000fffe0ff */
[----:B------:R-:W-:Y:S02]  /*1990*/  UPLOP3.LUT UP0, UPT, UPT, UPT, UPT, 0x40, 0x4 ;  /* 0x000000000004789c */ /* 0x000fe40003f0e870 */
[----:B------:R-:W-:-:S04]  /*19a0*/  IADD3 R16, P0, PT, R15, R6, RZ ;  /* 0x000000060f107210 */ /* 0x000fc80007f1e0ff */
[----:B------:R-:W-:Y:S02]  /*19b0*/  LEA.HI.X.SX32 R15, R15, R8, 0x1, P0 ;  /* 0x000000080f0f7211 */ /* 0x000fe400000f0eff */
[----:B------:R-:W-:-:S04]  /*19c0*/  LEA R14, P0, R16, UR14, 0x1 ;  /* 0x0000000e100e7c11 */ /* 0x000fc8000f8008ff */
[----:B------:R-:W-:-:S05]  /*19d0*/  LEA.HI.X R15, R16, UR15, R15, 0x1, P0 ;  /* 0x0000000f100f7c11 */ /* 0x000fca00080f0c0f */
[----:B--2---:R0:W-:Y:S04]  /*19e0*/  STG.E.U16 desc[UR8][R14.64], R11 ;  /* 0x0000000b0e007986 */ /* 0x0041e8000c101508 */
.L_x_73:
        /* <DEDUP_REMOVED lines=11> */
[----:B------:R-:W2:Y:S01]  /*1aa0*/  LDG.E.U16 R11, desc[UR8][R10.64] ;  /* 0x000000080a0b7981 */ /* 0x000ea2000c1e1500 */
[----:B-1----:R-:W-:-:S05]  /*1ab0*/  IMAD R5, R5, UR5, RZ ;  /* 0x0000000505057c24 */ /* 0x002fca000f8e02ff */
[----:B------:R-:W-:-:S04]  /*1ac0*/  IADD3 R7, P0, PT, R5, R6, RZ ;  /* 0x0000000605077210 */ /* 0x000fc80007f1e0ff */
[----:B------:R-:W-:Y:S02]  /*1ad0*/  LEA.HI.X.SX32 R8, R5, R8, 0x1, P0 ;  /* 0x0000000805087211 */ /* 0x000fe400000f0eff */
[----:B0-----:R-:W-:-:S04]  /*1ae0*/  LEA R6, P0, R7, UR6, 0x1 ;  /* 0x0000000607067c11 */ /* 0x001fc8000f8008ff */
[----:B------:R-:W-:-:S05]  /*1af0*/  LEA.HI.X R7, R7, UR7, R8, 0x1, P0 ;  /* 0x0000000707077c11 */ /* 0x000fca00080f0c08 */
[----:B--2---:R1:W-:Y:S04]  /*1b00*/  STG.E.U16 desc[UR8][R6.64], R11 ;  /* 0x0000000b06007986 */ /* 0x0043e8000c101508 */
.L_x_70:
[----:B------:R-:W2:Y:S01]  /*1b10*/  LDCU UR5, c[0x0][0x3a4] ;  /* 0x00007480ff0577ac */ /* 0x000ea20008000800 */
[----:B------:R-:W-:-:S04]  /*1b20*/  UIADD3 UR4, UPT, UPT, UR4, 0x1, URZ ;  /* 0x0000000104047890 */ /* 0x000fc8000fffe0ff */
[----:B--2---:R-:W-:-:S09]  /*1b30*/  UISETP.GE.AND UP0, UPT, UR4, UR5, UPT ;  /* 0x000000050400728c */ /* 0x004fd2000bf06270 */
[----:B------:R-:W-:Y:S05]  /*1b40*/  BRA.U !UP0, `(.L_x_74) ;  /* 0xfffffff508f47547 */ /* 0x000fea000b83ffff */
[----:B------:R-:W-:Y:S05]  /*1b50*/  EXIT ;  /* 0x000000000000794d */ /* 0x000fea0003800000 */
.L_x_75:
        /* <DEDUP_REMOVED lines=10> */
.L_x_81:


//--------------------- .nv.global.init           --------------------------
	.section	.nv.global.init,"aw",@progbits
.nv.global.init:
	.type		__T23,@object
	.size		__T23,(__T24 - __T23)
__T23:
        /*0000*/ 	.byte	0x54, 0x20, 0x70, 0x6f, 0x77, 0x69, 0x28, 0x54, 0x2c, 0x20, 0x54, 0x29, 0x20, 0x5b, 0x77, 0x69
        /*0010*/ 	.byte	0x74, 0x68, 0x20, 0x54, 0x20, 0x3d, 0x20, 0x69, 0x6e, 0x74, 0x5d, 0x00
	.type		__T24,@object
	.size		__T24,(__T22 - __T24)
__T24:
        /*001c*/ 	.byte	0x54, 0x20, 0x70, 0x6f, 0x77, 0x69, 0x28, 0x54, 0x2c, 0x20, 0x54, 0x29, 0x20, 0x5b, 0x77, 0x69
        /*002c*/ 	.byte	0x74, 0x68, 0x20, 0x54, 0x20, 0x3d, 0x20, 0x6c, 0x6f, 0x6e, 0x67, 0x5d, 0x00
	.type		__T22,@object
	.size		__T22,(__T21 - __T22)
__T22:
        /*0039*/ 	.byte	0x54, 0x20, 0x70, 0x6f, 0x77, 0x69, 0x28, 0x54, 0x2c, 0x20, 0x54, 0x29, 0x20, 0x5b, 0x77, 0x69
        /*0049*/ 	.byte	0x74, 0x68, 0x20, 0x54, 0x20, 0x3d, 0x20, 0x73, 0x68, 0x6f, 0x72, 0x74, 0x5d, 0x00
	.type		__T21,@object
	.size		__T21,(__T20 - __T21)
__T21:
        /*0057*/ 	.byte	0x54, 0x20, 0x70, 0x6f, 0x77, 0x69, 0x28, 0x54, 0x2c, 0x20, 0x54, 0x29, 0x20, 0x5b, 0x77, 0x69
        /*0067*/ 	.byte	0x74, 0x68, 0x20, 0x54, 0x20, 0x3d, 0x20, 0x73, 0x69, 0x67, 0x6e, 0x65, 0x64, 0x20, 0x63, 0x68
        /*0077*/ 	.byte	0x61, 0x72, 0x5d, 0x00
	.type		__T20,@object
	.size		__T20,(.L_8 - __T20)
__T20:
        /*007b*/ 	.byte	0x54, 0x20, 0x70, 0x6f, 0x77, 0x69, 0x28, 0x54, 0x2c, 0x20, 0x54, 0x29, 0x20, 0x5b, 0x77, 0x69
        /*008b*/ 	.byte	0x74, 0x68, 0x20, 0x54, 0x20, 0x3d, 0x20, 0x75, 0x6e, 0x73, 0x69, 0x67, 0x6e, 0x65, 0x64, 0x20
        /*009b*/ 	.byte	0x63, 0x68, 0x61, 0x72, 0x5d, 0x00
.L_8:


//--------------------- .nv.shared.reserved.0     --------------------------
	.section	.nv.shared.reserved.0,"aw",@nobits
	.weak		__nv_reservedSMEM_offset_0_alias
	.size		__nv_reservedSMEM_offset_0_alias, 0, 64
	.other		__nv_reservedSMEM_offset_0_alias,@"STO_CUDA_RESERVED_SHARED STV_DEFAULT"
__nv_reservedSMEM_offset_0_alias:
	.zero		0
	.zero		64


//--------------------- .nv.global                --------------------------
	.section	.nv.global,"aw",@nobits
	.align	8
.nv.global:
	.type		_ZTVN10__cxxabiv120__si_class_type_infoE,@object
	.size		_ZTVN10__cxxabiv120__si_class_type_infoE,(_ZTTNSt7__cxx1119basic_ostringstreamIcSt11char_traitsIcESaIcEEE - _ZTVN10__cxxabiv120__si_class_type_infoE)
_ZTVN10__cxxabiv120__si_class_type_infoE:
	.zero		8
	.type		_ZTTNSt7__cxx1119basic_ostringstreamIcSt11char_traitsIcESaIcEEE,@object
	.size		_ZTTNSt7__cxx1119basic_ostringstreamIcSt11char_traitsIcESaIcEEE,(_ZTTSo - _ZTTNSt7__cxx1119basic_ostringstreamIcSt11char_traitsIcESaIcEEE)
_ZTTNSt7__cxx1119basic_ostringstreamIcSt11char_traitsIcESaIcEEE:
	.zero		8
	.type		_ZTTSo,@object
	.size		_ZTTSo,(_ZTVN10__cxxabiv117__class_type_infoE - _ZTTSo)
_ZTTSo:
	.zero		8
	.type		_ZTVN10__cxxabiv117__class_type_infoE,@object
	.size		_ZTVN10__cxxabiv117__class_type_infoE,(_ZTVSt9basic_iosIcSt11char_traitsIcEE - _ZTVN10__cxxabiv117__class_type_infoE)
_ZTVN10__cxxabiv117__class_type_infoE:
	.zero		8
	.type		_ZTVSt9basic_iosIcSt11char_traitsIcEE,@object
	.size		_ZTVSt9basic_iosIcSt11char_traitsIcEE,(_ZTVN3c105ErrorE - _ZTVSt9basic_iosIcSt11char_traitsIcEE)
_ZTVSt9basic_iosIcSt11char_traitsIcEE:
	.zero		32
	.type		_ZTVN3c105ErrorE,@object
	.size		_ZTVN3c105ErrorE,(_ZTVSt15basic_streambufIcSt11char_traitsIcEE - _ZTVN3c105ErrorE)
_ZTVN3c105ErrorE:
	.zero		40
	.type		_ZTVSt15basic_streambufIcSt11char_traitsIcEE,@object
	.size		_ZTVSt15basic_streambufIcSt11char_traitsIcEE,(_ZTVNSt7__cxx1115basic_stringbufIcSt11char_traitsIcESaIcEEE - _ZTVSt15basic_streambufIcSt11char_traitsIcEE)
_ZTVSt15basic_streambufIcSt11char_traitsIcEE:
	.zero		128
	.type		_ZTVNSt7__cxx1115basic_stringbufIcSt11char_traitsIcESaIcEEE,@object
	.size		_ZTVNSt7__cxx1115basic_stringbufIcSt11char_traitsIcESaIcEEE,(.L_3 - _ZTVNSt7__cxx1115basic_stringbufIcSt11char_traitsIcESaIcEEE)
_ZTVNSt7__cxx1115basic_stringbufIcSt11char_traitsIcESaIcEEE:
	.zero		128
.L_3:


//--------------------- .nv.constant0._Z33caffe_gpu_interp2_kernel_backwardIddEviT0_b15THCDeviceTensorIT_Li3Ei16DefaultPtrTraitsES4_ --------------------------
	.section	.nv.constant0._Z33caffe_gpu_interp2_kernel_backwardIddEviT0_b15THCDeviceTensorIT_Li3Ei16DefaultPtrTraitsES4_,"a",@progbits
	.sectionflags	@""
	.align	4
.nv.constant0._Z33caffe_gpu_interp2_kernel_backwardIddEviT0_b15THCDeviceTensorIT_Li3Ei16DefaultPtrTraitsES4_:
	.zero		984


//--------------------- .nv.constant0._Z24caffe_gpu_interp2_kernelIddEviT0_b15THCDeviceTensorIT_Li3Ei16DefaultPtrTraitsES4_ --------------------------
	.section	.nv.constant0._Z24caffe_gpu_interp2_kernelIddEviT0_b15THCDeviceTensorIT_Li3Ei16DefaultPtrTraitsES4_,"a",@progbits
	.sectionflags	@""
	.align	4
.nv.constant0._Z24caffe_gpu_interp2_kernelIddEviT0_b15THCDeviceTensorIT_Li3Ei16DefaultPtrTraitsES4_:
	.zero		984


//--------------------- .nv.constant0._Z33caffe_gpu_interp2_kernel_backwardIffEviT0_b15THCDeviceTensorIT_Li3Ei16DefaultPtrTraitsES4_ --------------------------
	.section	.nv.constant0._Z33caffe_gpu_interp2_kernel_backwardIffEviT0_b15THCDeviceTensorIT_Li3Ei16DefaultPtrTraitsES4_,"a",@progbits
	.sectionflags	@""
	.align	4
.nv.constant0._Z33caffe_gpu_interp2_kernel_backwardIffEviT0_b15THCDeviceTensorIT_Li3Ei16DefaultPtrTraitsES4_:
	.zero		976


//--------------------- .nv.constant0._Z24caffe_gpu_interp2_kernelIffEviT0_b15THCDeviceTensorIT_Li3Ei16DefaultPtrTraitsES4_ --------------------------
	.section	.nv.constant0._Z24caffe_gpu_interp2_kernelIffEviT0_b15THCDeviceTensorIT_Li3Ei16DefaultPtrTraitsES4_,"a",@progbits
	.sectionflags	@""
	.align	4
.nv.constant0._Z24caffe_gpu_interp2_kernelIffEviT0_b15THCDeviceTensorIT_Li3Ei16DefaultPtrTraitsES4_:
	.zero		976


//--------------------- .nv.constant0._Z33caffe_gpu_interp2_kernel_backwardIN3c104HalfEfEviT0_b15THCDeviceTensorIT_Li3Ei16DefaultPtrTraitsES6_ --------------------------
	.section	.nv.constant0._Z33caffe_gpu_interp2_kernel_backwardIN3c104HalfEfEviT0_b15THCDeviceTensorIT_Li3Ei16DefaultPtrTraitsES6_,"a",@progbits
	.sectionflags	@""
	.align	4
.nv.constant0._Z33caffe_gpu_interp2_kernel_backwardIN3c104HalfEfEviT0_b15THCDeviceTensorIT_Li3Ei16DefaultPtrTraitsES6_:
	.zero		976


//--------------------- .nv.constant0._Z24caffe_gpu_interp2_kernelIN3c104HalfEfEviT0_b15THCDeviceTensorIT_Li3Ei16DefaultPtrTraitsES6_ --------------------------
	.section	.nv.constant0._Z24caffe_gpu_interp2_kernelIN3c104HalfEfEviT0_b15THCDeviceTensorIT_Li3Ei16DefaultPtrTraitsES6_,"a",@progbits
	.sectionflags	@""
	.align	4
.nv.constant0._Z24caffe_gpu_interp2_kernelIN3c104HalfEfEviT0_b15THCDeviceTensorIT_Li3Ei16DefaultPtrTraitsES6_:
	.zero		976


//--------------------- SYMBOLS --------------------------

	.type		.nv.reservedSmem.offset0,@object
	.size		.nv.reservedSmem.offset0,0x4
